// auto-generated by cutlass_sweep.gemm — config: {"arch": "sm_90", "cluster_m": 1, "cluster_n": 1, "dtype": "e4m3", "dtype_b": "e4m3", "layout": "nt", "stages": 0, "tile_k": 256, "tile_m": 64, "tile_n": 384}
#include "cutlass/cutlass.h"
#include "cutlass/gemm/collective/collective_builder.hpp"
#include "cutlass/gemm/device/gemm_universal_adapter.h"
#include "cutlass/gemm/kernel/gemm_universal.hpp"
#include "cutlass/epilogue/collective/collective_builder.hpp"

using ElemA = cutlass::float_e4m3_t;
using ElemB = cutlass::float_e4m3_t;
using ElemCD = cutlass::float_e4m3_t;
using Acc  = float;
using TileShape    = cute::Shape<cute::_64, cute::_384, cute::_256>;
using ClusterShape = cute::Shape<cute::_1, cute::_1, cute::_1>;

using CollectiveEpilogue = typename cutlass::epilogue::collective::CollectiveBuilder<
    cutlass::arch::Sm90, cutlass::arch::OpClassTensorOp,
    TileShape, ClusterShape,
    cutlass::epilogue::collective::EpilogueTileAuto,
    Acc, Acc,
    ElemCD, cutlass::layout::RowMajor, 128 / cutlass::sizeof_bits<ElemCD>::value,
    ElemCD, cutlass::layout::RowMajor, 128 / cutlass::sizeof_bits<ElemCD>::value,
    cutlass::epilogue::collective::EpilogueScheduleAuto
  >::CollectiveOp;

using CollectiveMainloop = typename cutlass::gemm::collective::CollectiveBuilder<
    cutlass::arch::Sm90, cutlass::arch::OpClassTensorOp,
    ElemA, cutlass::layout::RowMajor, 128 / cutlass::sizeof_bits<ElemA>::value,
    ElemB, cutlass::layout::ColumnMajor, 128 / cutlass::sizeof_bits<ElemB>::value,
    Acc,
    TileShape, ClusterShape,
    cutlass::gemm::collective::StageCountAutoCarveout<static_cast<int>(sizeof(typename CollectiveEpilogue::SharedStorage))>,
    cutlass::gemm::collective::KernelScheduleAuto
  >::CollectiveOp;

using GemmKernel = cutlass::gemm::kernel::GemmUniversal<
    cute::Shape<int,int,int,int>,
    CollectiveMainloop,
    CollectiveEpilogue
>;
using Gemm = cutlass::gemm::device::GemmUniversalAdapter<GemmKernel>;

// Force the device kernel symbol into the cubin without needing a host main.
auto* _anchor = &cutlass::device_kernel<GemmKernel>;


// ===== COMPILED SASS (sm_90a) =====

	.target	sm_90a

	.elftype	@"ET_EXEC"


//--------------------- .note.nv.tkinfo           --------------------------
	.section	.note.nv.tkinfo,"",@"SHT_NOTE"
	.sectionflags	@"SHF_NOTE_NV_TKINFO"
	.tkinfo
        /*0018*/ 	.word	0x00000002
        /*0030*/ 	.string	""
        /*0030*/ 	.string	"ptxas"
        /*0030*/ 	.string	"Cuda compilation tools, release 13.0, V13.0.88"
        /*0030*/ 	.string	"Build cuda_13.0.r13.0/compiler.36424714_0"
        /*0030*/ 	.string	"-arch sm_90a -m 64 "



//--------------------- .note.nv.cuinfo           --------------------------
	.section	.note.nv.cuinfo,"",@"SHT_NOTE"
	.sectionflags	@"SHF_NOTE_NV_CUINFO"
        /*0018*/ 	.short	0x0002
        /*001a*/ 	.short	0x005a
        /*001c*/ 	.short	0x0082
	.zero		2


//--------------------- .nv.info                  --------------------------
	.section	.nv.info,"",@"SHT_CUDA_INFO"
	.align	4


	//----- nvinfo : EIATTR_REGCOUNT
	.align		4
        /*0000*/ 	.byte	0x04, 0x2f
        /*0002*/ 	.short	(.L_12 - .L_11)
	.align		4
.L_11:
        /*0004*/ 	.word	index@(_ZN7cutlass13device_kernelINS_4gemm6kernel13GemmUniversalIN4cute5tupleIJiiiiEEENS1_10collective13CollectiveMmaINS1_37MainloopSm90TmaGmmaWarpSpecializedFP8ILi2ENS5_IJNS4_1CILi1EEESB_SB_EEENS1_32KernelTmaWarpSpecializedPingpongEEENS5_IJNSA_ILi64EEENSA_ILi384EEENSA_ILi256EEEEEENS_12float_e4m3_tENS5_IJlSB_lEEESJ_SK_NS4_8TiledMMAINS4_8MMA_AtomIJNS4_4SM904GMMA31MMA_64x192x32_F32E4M3E4M3_SS_TNILNSO_7ScaleInE1ELSQ_1EEEEEENS4_6LayoutISC_NS5_IJNSA_ILi0EEESU_SU_EEEEENS5_IJNS4_10UnderscoreESX_SX_EEEEENS4_13SM90_TMA_LOADENS4_14ComposedLayoutINS4_7SwizzleILi3ELi4ELi3EEENS4_18smem_ptr_flag_bitsILi8EEENST_INS5_IJNSA_ILi8EEENSA_ILi128EEEEEENS5_IJS17_SB_EEEEEEEvNS4_8identityES10_S1B_vS1C_EENS_8epilogue10collective6detail29Sm90TmaWarpSpecializedAdapterINS1F_15DefaultEpilogueISJ_SK_SK_NS1E_6thread17LinearCombinationISJ_Li1EffLNS1J_9ScaleType4KindE0ELNS_15FloatRoundStyleE2ESJ_EENS1_15EpilogueDefaultEEEEEvvEEEEvNT_6ParamsE)
        /*0008*/ 	.word	0x000000a8


	//----- nvinfo : EIATTR_FRAME_SIZE
	.align		4
.L_12:
        /*000c*/ 	.byte	0x04, 0x11
        /*000e*/ 	.short	(.L_14 - .L_13)
	.align		4
.L_13:
        /*0010*/ 	.word	index@(_ZN7cutlass13device_kernelINS_4gemm6kernel13GemmUniversalIN4cute5tupleIJiiiiEEENS1_10collective13CollectiveMmaINS1_37MainloopSm90TmaGmmaWarpSpecializedFP8ILi2ENS5_IJNS4_1CILi1EEESB_SB_EEENS1_32KernelTmaWarpSpecializedPingpongEEENS5_IJNSA_ILi64EEENSA_ILi384EEENSA_ILi256EEEEEENS_12float_e4m3_tENS5_IJlSB_lEEESJ_SK_NS4_8TiledMMAINS4_8MMA_AtomIJNS4_4SM904GMMA31MMA_64x192x32_F32E4M3E4M3_SS_TNILNSO_7ScaleInE1ELSQ_1EEEEEENS4_6LayoutISC_NS5_IJNSA_ILi0EEESU_SU_EEEEENS5_IJNS4_10UnderscoreESX_SX_EEEEENS4_13SM90_TMA_LOADENS4_14ComposedLayoutINS4_7SwizzleILi3ELi4ELi3EEENS4_18smem_ptr_flag_bitsILi8EEENST_INS5_IJNSA_ILi8EEENSA_ILi128EEEEEENS5_IJS17_SB_EEEEEEEvNS4_8identityES10_S1B_vS1C_EENS_8epilogue10collective6detail29Sm90TmaWarpSpecializedAdapterINS1F_15DefaultEpilogueISJ_SK_SK_NS1E_6thread17LinearCombinationISJ_Li1EffLNS1J_9ScaleType4KindE0ELNS_15FloatRoundStyleE2ESJ_EENS1_15EpilogueDefaultEEEEEvvEEEEvNT_6ParamsE)
        /*0014*/ 	.word	0x00000318


	//----- nvinfo : EIATTR_MIN_STACK_SIZE
	.align		4
.L_14:
        /*0018*/ 	.byte	0x04, 0x12
        /*001a*/ 	.short	(.L_16 - .L_15)
	.align		4
.L_15:
        /*001c*/ 	.word	index@(_ZN7cutlass13device_kernelINS_4gemm6kernel13GemmUniversalIN4cute5tupleIJiiiiEEENS1_10collective13CollectiveMmaINS1_37MainloopSm90TmaGmmaWarpSpecializedFP8ILi2ENS5_IJNS4_1CILi1EEESB_SB_EEENS1_32KernelTmaWarpSpecializedPingpongEEENS5_IJNSA_ILi64EEENSA_ILi384EEENSA_ILi256EEEEEENS_12float_e4m3_tENS5_IJlSB_lEEESJ_SK_NS4_8TiledMMAINS4_8MMA_AtomIJNS4_4SM904GMMA31MMA_64x192x32_F32E4M3E4M3_SS_TNILNSO_7ScaleInE1ELSQ_1EEEEEENS4_6LayoutISC_NS5_IJNSA_ILi0EEESU_SU_EEEEENS5_IJNS4_10UnderscoreESX_SX_EEEEENS4_13SM90_TMA_LOADENS4_14ComposedLayoutINS4_7SwizzleILi3ELi4ELi3EEENS4_18smem_ptr_flag_bitsILi8EEENST_INS5_IJNSA_ILi8EEENSA_ILi128EEEEEENS5_IJS17_SB_EEEEEEEvNS4_8identityES10_S1B_vS1C_EENS_8epilogue10collective6detail29Sm90TmaWarpSpecializedAdapterINS1F_15DefaultEpilogueISJ_SK_SK_NS1E_6thread17LinearCombinationISJ_Li1EffLNS1J_9ScaleType4KindE0ELNS_15FloatRoundStyleE2ESJ_EENS1_15EpilogueDefaultEEEEEvvEEEEvNT_6ParamsE)
        /*0020*/ 	.word	0x00000318
.L_16:


//--------------------- .nv.compat                --------------------------
	.section	.nv.compat,"",@"SHT_CUDA_COMPAT_INFO"
	.align	4
        /*0000*/ 	.byte	0x02, 0x09, 0x01, 0x00, 0x02, 0x02, 0x04, 0x00, 0x02, 0x05, 0x05, 0x00, 0x03, 0x07, 0x01, 0x01
        /*0010*/ 	.byte	0x02, 0x03, 0x01, 0x00, 0x02, 0x06, 0x01, 0x00, 0x04, 0x0b, 0x08, 0x00, 0x00, 0x00, 0x00, 0x00
        /*0020*/ 	.byte	0x00, 0x00, 0x00, 0x00


//--------------------- .nv.info._ZN7cutlass13device_kernelINS_4gemm6kernel13GemmUniversalIN4cute5tupleIJiiiiEEENS1_10collective13CollectiveMmaINS1_37MainloopSm90TmaGmmaWarpSpecializedFP8ILi2ENS5_IJNS4_1CILi1EEESB_SB_EEENS1_32KernelTmaWarpSpecializedPingpongEEENS5_IJNSA_ILi64EEENSA_ILi384EEENSA_ILi256EEEEEENS_12float_e4m3_tENS5_IJlSB_lEEESJ_SK_NS4_8TiledMMAINS4_8MMA_AtomIJNS4_4SM904GMMA31MMA_64x192x32_F32E4M3E4M3_SS_TNILNSO_7ScaleInE1ELSQ_1EEEEEENS4_6LayoutISC_NS5_IJNSA_ILi0EEESU_SU_EEEEENS5_IJNS4_10UnderscoreESX_SX_EEEEENS4_13SM90_TMA_LOADENS4_14ComposedLayoutINS4_7SwizzleILi3ELi4ELi3EEENS4_18smem_ptr_flag_bitsILi8EEENST_INS5_IJNSA_ILi8EEENSA_ILi128EEEEEENS5_IJS17_SB_EEEEEEEvNS4_8identityES10_S1B_vS1C_EENS_8epilogue10collective6detail29Sm90TmaWarpSpecializedAdapterINS1F_15DefaultEpilogueISJ_SK_SK_NS1E_6thread17LinearCombinationISJ_Li1EffLNS1J_9ScaleType4KindE0ELNS_15FloatRoundStyleE2ESJ_EENS1_15EpilogueDefaultEEEEEvvEEEEvNT_6ParamsE --------------------------
	.section	.nv.info._ZN7cutlass13device_kernelINS_4gemm6kernel13GemmUniversalIN4cute5tupleIJiiiiEEENS1_10collective13CollectiveMmaINS1_37MainloopSm90TmaGmmaWarpSpecializedFP8ILi2ENS5_IJNS4_1CILi1EEESB_SB_EEENS1_32KernelTmaWarpSpecializedPingpongEEENS5_IJNSA_ILi64EEENSA_ILi384EEENSA_ILi256EEEEEENS_12float_e4m3_tENS5_IJlSB_lEEESJ_SK_NS4_8TiledMMAINS4_8MMA_AtomIJNS4_4SM904GMMA31MMA_64x192x32_F32E4M3E4M3_SS_TNILNSO_7ScaleInE1ELSQ_1EEEEEENS4_6LayoutISC_NS5_IJNSA_ILi0EEESU_SU_EEEEENS5_IJNS4_10UnderscoreESX_SX_EEEEENS4_13SM90_TMA_LOADENS4_14ComposedLayoutINS4_7SwizzleILi3ELi4ELi3EEENS4_18smem_ptr_flag_bitsILi8EEENST_INS5_IJNSA_ILi8EEENSA_ILi128EEEEEENS5_IJS17_SB_EEEEEEEvNS4_8identityES10_S1B_vS1C_EENS_8epilogue10collective6detail29Sm90TmaWarpSpecializedAdapterINS1F_15DefaultEpilogueISJ_SK_SK_NS1E_6thread17LinearCombinationISJ_Li1EffLNS1J_9ScaleType4KindE0ELNS_15FloatRoundStyleE2ESJ_EENS1_15EpilogueDefaultEEEEEvvEEEEvNT_6ParamsE,"",@"SHT_CUDA_INFO"
	.sectionflags	@""
	.align	4


	//----- nvinfo : EIATTR_CUDA_API_VERSION
	.align		4
        /*0000*/ 	.byte	0x04, 0x37
        /*0002*/ 	.short	(.L_18 - .L_17)
.L_17:
        /*0004*/ 	.word	0x00000082


	//----- nvinfo : EIATTR_KPARAM_INFO
	.align		4
.L_18:
        /*0008*/ 	.byte	0x04, 0x17
        /*000a*/ 	.short	(.L_20 - .L_19)
.L_19:
        /*000c*/ 	.word	0x00000000
        /*0010*/ 	.short	0x0000
        /*0012*/ 	.short	0x0070
        /*0014*/ 	.byte	0x00, 0xf0, 0x01, 0x10


	//----- nvinfo : EIATTR_SPARSE_MMA_MASK
	.align		4
.L_20:
        /*0018*/ 	.byte	0x03, 0x50
        /*001a*/ 	.short	0x0000


	//----- nvinfo : EIATTR_MAXREG_COUNT
	.align		4
        /*001c*/ 	.byte	0x03, 0x1b
        /*001e*/ 	.short	0x00a8


	//----- nvinfo : EIATTR_NUM_BARRIERS
	.align		4
        /*0020*/ 	.byte	0x02, 0x4c
        /*0022*/ 	.byte	0x01
	.zero		1


	//----- nvinfo : EIATTR_ANNOTATIONS
	.align		4
        /*0024*/ 	.byte	0x04, 0x55
        /*0026*/ 	.short	(.L_22 - .L_21)


	//   ....[0]....
.L_21:
        /*0028*/ 	.word	0x00000001
        /*002c*/ 	.byte	0x70, 0x09, 0x00, 0x00, 0x01, 0x00, 0x00, 0x00, 0x70, 0x0b, 0x00, 0x00, 0x01, 0x00, 0x00, 0x00
        /* <DEDUP_REMOVED lines=781> */
        /*310c*/ 	.byte	0x30, 0xa9, 0x01, 0x00


	//----- nvinfo : EIATTR_MERCURY_ISA_VERSION
	.align		4
.L_22:
        /*3110*/ 	.byte	0x03, 0x5f
        /*3112*/ 	.short	0x0101


	//----- nvinfo : EIATTR_INT_WARP_WIDE_INSTR_OFFSETS
	.align		4
        /*3114*/ 	.byte	0x04, 0x31
        /*3116*/ 	.short	(.L_24 - .L_23)


	//   ....[0]....
.L_23:
        /*3118*/ 	.word	0x00000470


	//   ....[1]....
        /*311c*/ 	.word	0x00000480


	//   ....[2]....
        /*3120*/ 	.word	0x000004f0


	//   ....[3]....
        /*3124*/ 	.word	0x00000500


	//   ....[4]....
        /*3128*/ 	.word	0x00000510


	//   ....[5]....
        /*312c*/ 	.word	0x00000530


	//   ....[6]....
        /*3130*/ 	.word	0x00000590


	//   ....[7]....
        /*3134*/ 	.word	0x000005b0


	//----- nvinfo : EIATTR_COOP_GROUP_MASK_REGIDS
	.align		4
.L_24:
        /*3138*/ 	.byte	0x04, 0x29
        /*313a*/ 	.short	(.L_26 - .L_25)


	//   ....[0]....
.L_25:
        /*313c*/ 	.word	0xffffffff


	//   ....[1]....
        /*3140*/ 	.word	0xffffffff


	//   ....[2]....
        /*3144*/ 	.word	0xffffffff


	//   ....[3]....
        /*3148*/ 	.word	0xffffffff


	//   ....[4]....
        /*314c*/ 	.word	0xffffffff


	//   ....[5]....
        /*3150*/ 	.word	0xffffffff


	//----- nvinfo : EIATTR_COOP_GROUP_INSTR_OFFSETS
	.align		4
.L_26:
        /*3154*/ 	.byte	0x04, 0x28
        /*3156*/ 	.short	(.L_28 - .L_27)


	//   ....[0]....
.L_27:
        /*3158*/ 	.word	0x00000060


	//   ....[1]....
        /*315c*/ 	.word	0x00000090


	//   ....[2]....
        /*3160*/ 	.word	0x00000190


	//   ....[3]....
        /*3164*/ 	.word	0x00000360


	//   ....[4]....
        /*3168*/ 	.word	0x000003a0


	//   ....[5]....
        /*316c*/ 	.word	0x000003e0


	//----- nvinfo : EIATTR_REG_RECONFIG
	.align		4
.L_28:
        /*3170*/ 	.byte	0x01, 0x54
	.zero		2


	//----- nvinfo : EIATTR_MBARRIER_INSTR_OFFSETS
	.align		4
        /*3174*/ 	.byte	0x04, 0x39
        /*3176*/ 	.short	(.L_30 - .L_29)


	//   ....[0]....
.L_29:
        /*3178*/ 	.word	0x00000310
        /*317c*/ 	.word	0x000000ff
        /*3180*/ 	.word	0x00000000
        /*3184*/ 	.short	0x0100
        /*3186*/ 	.byte	0x05
	.zero		1


	//   ....[1]....
        /*3188*/ 	.word	0x00000320
        /*318c*/ 	.word	0x000000ff
        /*3190*/ 	.word	0x00000010
        /*3194*/ 	.short	0x0100
        /*3196*/ 	.byte	0x05
	.zero		1


	//   ....[2]....
        /*3198*/ 	.word	0x00000330
        /*319c*/ 	.word	0x000000ff
        /*31a0*/ 	.word	0x00000008
        /*31a4*/ 	.short	0x0100
        /*31a6*/ 	.byte	0x05
	.zero		1


	//   ....[3]....
        /*31a8*/ 	.word	0x00000340
        /*31ac*/ 	.word	0x000000ff
        /*31b0*/ 	.word	0x00000018
        /*31b4*/ 	.short	0x0100
        /*31b6*/ 	.byte	0x05
	.zero		1


	//   ....[4]....
        /*31b8*/ 	.word	0x000005d0
        /*31bc*/ 	.word	0x000000ff
        /*31c0*/ 	.word	0x00000050
        /*31c4*/ 	.short	0x0100
        /*31c6*/ 	.byte	0x05
	.zero		1


	//   ....[5]....
        /*31c8*/ 	.word	0x000005e0
        /*31cc*/ 	.word	0x000000ff
        /*31d0*/ 	.word	0x00000058
        /*31d4*/ 	.short	0x0100
        /*31d6*/ 	.byte	0x05
	.zero		1


	//   ....[6]....
        /*31d8*/ 	.word	0x00000620
        /*31dc*/ 	.word	0x000000ff
        /*31e0*/ 	.word	0x00000030
        /*31e4*/ 	.short	0x0100
        /*31e6*/ 	.byte	0x0b
	.zero		1


	//   ....[7]....
        /*31e8*/ 	.word	0x00000640
        /*31ec*/ 	.word	0x000000ff
        /*31f0*/ 	.word	0x00000038
        /*31f4*/ 	.short	0x0100
        /*31f6*/ 	.byte	0x0b
	.zero		1


	//   ....[8]....
        /*31f8*/ 	.word	0x00000650
        /*31fc*/ 	.word	0x000000ff
        /*3200*/ 	.word	0x00000040
        /*3204*/ 	.short	0x0100
        /*3206*/ 	.byte	0x0b
	.zero		1


	//   ....[9]....
        /*3208*/ 	.word	0x00000660
        /*320c*/ 	.word	0x000000ff
        /*3210*/ 	.word	0x00000048
        /*3214*/ 	.short	0x0100
        /*3216*/ 	.byte	0x0b
	.zero		1


	//   ....[10]....
        /*3218*/ 	.word	0x00001600
        /*321c*/ 	.word	0x000000ff
        /*3220*/ 	.word	0xfffffff8
        /*3224*/ 	.short	0x010a
        /*3226*/ 	.byte	0x0d
	.zero		1


	//   ....[11]....
        /*3228*/ 	.word	0x000027d0
        /*322c*/ 	.word	0x000000ff
        /*3230*/ 	.word	0x00000000
        /*3234*/ 	.short	0x010a
        /*3236*/ 	.byte	0x13
	.zero		1


	//   ....[12]....
        /*3238*/ 	.word	0x00002810
        /*323c*/ 	.word	0x000000ff
        /*3240*/ 	.word	0x00000000
        /*3244*/ 	.short	0x010a
        /*3246*/ 	.byte	0x13
	.zero		1


	//   ....[13]....
        /*3248*/ 	.word	0x00004f90
        /*324c*/ 	.word	0x000000ff
        /*3250*/ 	.word	0x00000000
        /*3254*/ 	.short	0x010a
        /*3256*/ 	.byte	0x16
	.zero		1


	//   ....[14]....
        /*3258*/ 	.word	0x00004fd0
        /*325c*/ 	.word	0x000000ff
        /*3260*/ 	.word	0x00000000
        /*3264*/ 	.short	0x010a
        /*3266*/ 	.byte	0x16
	.zero		1


	//   ....[15]....
        /*3268*/ 	.word	0x000077e0
        /*326c*/ 	.word	0x000000ff
        /*3270*/ 	.word	0x00000000
        /*3274*/ 	.short	0x0101
        /*3276*/ 	.byte	0x15
	.zero		1


	//   ....[16]....
        /*3278*/ 	.word	0x00009cd0
        /*327c*/ 	.word	0x000000e5
        /*3280*/ 	.word	0x00000000
        /*3284*/ 	.short	0x0101
        /*3286*/ 	.byte	0x0a
	.zero		1


	//   ....[17]....
        /*3288*/ 	.word	0x00009dc0
        /*328c*/ 	.word	0x000000ff
        /*3290*/ 	.word	0x00000000
        /*3294*/ 	.short	0x0101
        /*3296*/ 	.byte	0x13
	.zero		1


	//   ....[18]....
        /*3298*/ 	.word	0x00009e70
        /*329c*/ 	.word	0x000000ff
        /*32a0*/ 	.word	0x00000008
        /*32a4*/ 	.short	0x010a
        /*32a6*/ 	.byte	0x0d
	.zero		1


	//   ....[19]....
        /*32a8*/ 	.word	0x00019050
        /*32ac*/ 	.word	0x00000000
        /*32b0*/ 	.word	0x00000000
        /*32b4*/ 	.short	0x0101
        /*32b6*/ 	.byte	0x0a
	.zero		1


	//   ....[20]....
        /*32b8*/ 	.word	0x00019aa0
        /*32bc*/ 	.word	0x0000000b
        /*32c0*/ 	.word	0x00000010
        /*32c4*/ 	.short	0x010a
        /*32c6*/ 	.byte	0x3f
	.zero		1


	//   ....[21]....
        /*32c8*/ 	.word	0x00019f20
        /*32cc*/ 	.word	0x00000002
        /*32d0*/ 	.word	0x00000058
        /*32d4*/ 	.short	0x0101
        /*32d6*/ 	.byte	0x3f
	.zero		1


	//   ....[22]....
        /*32d8*/ 	.word	0x0001a740
        /*32dc*/ 	.word	0x00000005
        /*32e0*/ 	.word	0x00000000
        /*32e4*/ 	.short	0x010a
        /*32e6*/ 	.byte	0x3f
	.zero		1


	//   ....[23]....
        /*32e8*/ 	.word	0x0001a7c0
        /*32ec*/ 	.word	0x00000009
        /*32f0*/ 	.word	0x00000000
        /*32f4*/ 	.short	0x010a
        /*32f6*/ 	.byte	0x3f
	.zero		1


	//   ....[24]....
        /*32f8*/ 	.word	0x0001a830
        /*32fc*/ 	.word	0x00000003
        /*3300*/ 	.word	0xfffffff8
        /*3304*/ 	.short	0x010a
        /*3306*/ 	.byte	0x3f
	.zero		1


	//   ....[25]....
        /*3308*/ 	.word	0x0001a890
        /*330c*/ 	.word	0x00000003
        /*3310*/ 	.word	0x00000000
        /*3314*/ 	.short	0x010a
        /*3316*/ 	.byte	0x3f
	.zero		1


	//   ....[26]....
        /*3318*/ 	.word	0x0001a900
        /*331c*/ 	.word	0x00000000
        /*3320*/ 	.word	0x00000000
        /*3324*/ 	.short	0x010a
        /*3326*/ 	.byte	0x3f
	.zero		1


	//   ....[27]....
        /*3328*/ 	.word	0x0001a970
        /*332c*/ 	.word	0x00000019
        /*3330*/ 	.word	0x00000008
        /*3334*/ 	.short	0x010a
        /*3336*/ 	.byte	0x3f
	.zero		1


	//   ....[28]....
        /*3338*/ 	.word	0x0001aa40
        /*333c*/ 	.word	0x0000000b
        /*3340*/ 	.word	0x00000010
        /*3344*/ 	.short	0x010a
        /*3346*/ 	.byte	0x3f
	.zero		1


	//   ....[29]....
        /*3348*/ 	.word	0x0001ab20
        /*334c*/ 	.word	0x00000005
        /*3350*/ 	.word	0x00000000
        /*3354*/ 	.short	0x010a
        /*3356*/ 	.byte	0x3f
	.zero		1


	//----- nvinfo : EIATTR_NUM_MBARRIERS
	.align		4
.L_30:
        /*3358*/ 	.byte	0x03, 0x38
        /*335a*/ 	.short	0x000a


	//----- nvinfo : EIATTR_EXIT_INSTR_OFFSETS
	.align		4
        /*335c*/ 	.byte	0x04, 0x1c
        /*335e*/ 	.short	(.L_32 - .L_31)


	//   ....[0]....
.L_31:
        /*3360*/ 	.word	0x000012b0


	//   ....[1]....
        /*3364*/ 	.word	0x00001310


	//   ....[2]....
        /*3368*/ 	.word	0x000197b0


	//   ....[3]....
        /*336c*/ 	.word	0x000197e0


	//   ....[4]....
        /*3370*/ 	.word	0x0001a810


	//----- nvinfo : EIATTR_MAX_THREADS
	.align		4
.L_32:
        /*3374*/ 	.byte	0x04, 0x05
        /*3376*/ 	.short	(.L_34 - .L_33)
.L_33:
        /*3378*/ 	.word	0x00000180
        /*337c*/ 	.word	0x00000001
        /*3380*/ 	.word	0x00000001


	//----- nvinfo : EIATTR_CRS_STACK_SIZE
	.align		4
.L_34:
        /*3384*/ 	.byte	0x04, 0x1e
        /*3386*/ 	.short	(.L_36 - .L_35)
.L_35:
        /*3388*/ 	.word	0x00000000


	//----- nvinfo : EIATTR_CBANK_PARAM_SIZE
	.align		4
.L_36:
        /*338c*/ 	.byte	0x03, 0x19
        /*338e*/ 	.short	0x0470


	//----- nvinfo : EIATTR_PARAM_CBANK
	.align		4
        /*3390*/ 	.byte	0x04, 0x0a
        /*3392*/ 	.short	(.L_38 - .L_37)
	.align		4
.L_37:
        /*3394*/ 	.word	index@(.nv.constant0._ZN7cutlass13device_kernelINS_4gemm6kernel13GemmUniversalIN4cute5tupleIJiiiiEEENS1_10collective13CollectiveMmaINS1_37MainloopSm90TmaGmmaWarpSpecializedFP8ILi2ENS5_IJNS4_1CILi1EEESB_SB_EEENS1_32KernelTmaWarpSpecializedPingpongEEENS5_IJNSA_ILi64EEENSA_ILi384EEENSA_ILi256EEEEEENS_12float_e4m3_tENS5_IJlSB_lEEESJ_SK_NS4_8TiledMMAINS4_8MMA_AtomIJNS4_4SM904GMMA31MMA_64x192x32_F32E4M3E4M3_SS_TNILNSO_7ScaleInE1ELSQ_1EEEEEENS4_6LayoutISC_NS5_IJNSA_ILi0EEESU_SU_EEEEENS5_IJNS4_10UnderscoreESX_SX_EEEEENS4_13SM90_TMA_LOADENS4_14ComposedLayoutINS4_7SwizzleILi3ELi4ELi3EEENS4_18smem_ptr_flag_bitsILi8EEENST_INS5_IJNSA_ILi8EEENSA_ILi128EEEEEENS5_IJS17_SB_EEEEEEEvNS4_8identityES10_S1B_vS1C_EENS_8epilogue10collective6detail29Sm90TmaWarpSpecializedAdapterINS1F_15DefaultEpilogueISJ_SK_SK_NS1E_6thread17LinearCombinationISJ_Li1EffLNS1J_9ScaleType4KindE0ELNS_15FloatRoundStyleE2ESJ_EENS1_15EpilogueDefaultEEEEEvvEEEEvNT_6ParamsE)
        /*3398*/ 	.short	0x0210
        /*339a*/ 	.short	0x0470


	//----- nvinfo : EIATTR_SW_WAR
	.align		4
.L_38:
        /*339c*/ 	.byte	0x04, 0x36
        /*339e*/ 	.short	(.L_40 - .L_39)
.L_39:
        /*33a0*/ 	.word	0x00000008
.L_40:


//--------------------- .nv.callgraph             --------------------------
	.section	.nv.callgraph,"",@"SHT_CUDA_CALLGRAPH"
	.align	4
	.sectionentsize	8
	.align		4
        /*0000*/ 	.word	0x00000000
	.align		4
        /*0004*/ 	.word	0xffffffff
	.align		4
        /*0008*/ 	.word	0x00000000
	.align		4
        /*000c*/ 	.word	0xfffffffe
	.align		4
        /*0010*/ 	.word	0x00000000
	.align		4
        /*0014*/ 	.word	0xfffffffd
	.align		4
        /*0018*/ 	.word	0x00000000
	.align		4
        /*001c*/ 	.word	0xfffffffc


//--------------------- .nv.constant4             --------------------------
	.section	.nv.constant4,"a",@progbits
	.align	8
	.align		8
.nv.constant4:
        /*0000*/ 	.dword	_ZN40_INTERNAL_b24efdf4_4_k_cu_1f3fdf7a_101124cuda3std3__45__cpo5beginE
	.align		8
        /*0008*/ 	.dword	_ZN40_INTERNAL_b24efdf4_4_k_cu_1f3fdf7a_101124cuda3std3__45__cpo3endE
	.align		8
        /*0010*/ 	.dword	_ZN40_INTERNAL_b24efdf4_4_k_cu_1f3fdf7a_101124cuda3std3__45__cpo6cbeginE
	.align		8
        /*0018*/ 	.dword	_ZN40_INTERNAL_b24efdf4_4_k_cu_1f3fdf7a_101124cuda3std3__45__cpo4cendE
	.align		8
        /*0020*/ 	.dword	_ZN40_INTERNAL_b24efdf4_4_k_cu_1f3fdf7a_101124cuda3std3__442_GLOBAL__N__b24efdf4_4_k_cu_1f3fdf7a_101126ignoreE
	.align		8
        /*0028*/ 	.dword	_ZN40_INTERNAL_b24efdf4_4_k_cu_1f3fdf7a_101124cuda3std3__419piecewise_constructE
	.align		8
        /*0030*/ 	.dword	_ZN40_INTERNAL_b24efdf4_4_k_cu_1f3fdf7a_101124cuda3std3__48in_placeE
	.align		8
        /*0038*/ 	.dword	_ZN40_INTERNAL_b24efdf4_4_k_cu_1f3fdf7a_101124cuda3std6ranges3__45__cpo4swapE
	.align		8
        /*0040*/ 	.dword	_ZN40_INTERNAL_b24efdf4_4_k_cu_1f3fdf7a_101124cuda3std6ranges3__45__cpo9iter_moveE
	.align		8
        /*0048*/ 	.dword	_ZN40_INTERNAL_b24efdf4_4_k_cu_1f3fdf7a_101124cute7productE
	.align		8
        /*0050*/ 	.dword	_ZN40_INTERNAL_b24efdf4_4_k_cu_1f3fdf7a_101124cute1_E


//--------------------- .text._ZN7cutlass13device_kernelINS_4gemm6kernel13GemmUniversalIN4cute5tupleIJiiiiEEENS1_10collective13CollectiveMmaINS1_37MainloopSm90TmaGmmaWarpSpecializedFP8ILi2ENS5_IJNS4_1CILi1EEESB_SB_EEENS1_32KernelTmaWarpSpecializedPingpongEEENS5_IJNSA_ILi64EEENSA_ILi384EEENSA_ILi256EEEEEENS_12float_e4m3_tENS5_IJlSB_lEEESJ_SK_NS4_8TiledMMAINS4_8MMA_AtomIJNS4_4SM904GMMA31MMA_64x192x32_F32E4M3E4M3_SS_TNILNSO_7ScaleInE1ELSQ_1EEEEEENS4_6LayoutISC_NS5_IJNSA_ILi0EEESU_SU_EEEEENS5_IJNS4_10UnderscoreESX_SX_EEEEENS4_13SM90_TMA_LOADENS4_14ComposedLayoutINS4_7SwizzleILi3ELi4ELi3EEENS4_18smem_ptr_flag_bitsILi8EEENST_INS5_IJNSA_ILi8EEENSA_ILi128EEEEEENS5_IJS17_SB_EEEEEEEvNS4_8identityES10_S1B_vS1C_EENS_8epilogue10collective6detail29Sm90TmaWarpSpecializedAdapterINS1F_15DefaultEpilogueISJ_SK_SK_NS1E_6thread17LinearCombinationISJ_Li1EffLNS1J_9ScaleType4KindE0ELNS_15FloatRoundStyleE2ESJ_EENS1_15EpilogueDefaultEEEEEvvEEEEvNT_6ParamsE --------------------------
	.section	.text._ZN7cutlass13device_kernelINS_4gemm6kernel13GemmUniversalIN4cute5tupleIJiiiiEEENS1_10collective13CollectiveMmaINS1_37MainloopSm90TmaGmmaWarpSpecializedFP8ILi2ENS5_IJNS4_1CILi1EEESB_SB_EEENS1_32KernelTmaWarpSpecializedPingpongEEENS5_IJNSA_ILi64EEENSA_ILi384EEENSA_ILi256EEEEEENS_12float_e4m3_tENS5_IJlSB_lEEESJ_SK_NS4_8TiledMMAINS4_8MMA_AtomIJNS4_4SM904GMMA31MMA_64x192x32_F32E4M3E4M3_SS_TNILNSO_7ScaleInE1ELSQ_1EEEEEENS4_6LayoutISC_NS5_IJNSA_ILi0EEESU_SU_EEEEENS5_IJNS4_10UnderscoreESX_SX_EEEEENS4_13SM90_TMA_LOADENS4_14ComposedLayoutINS4_7SwizzleILi3ELi4ELi3EEENS4_18smem_ptr_flag_bitsILi8EEENST_INS5_IJNSA_ILi8EEENSA_ILi128EEEEEENS5_IJS17_SB_EEEEEEEvNS4_8identityES10_S1B_vS1C_EENS_8epilogue10collective6detail29Sm90TmaWarpSpecializedAdapterINS1F_15DefaultEpilogueISJ_SK_SK_NS1E_6thread17LinearCombinationISJ_Li1EffLNS1J_9ScaleType4KindE0ELNS_15FloatRoundStyleE2ESJ_EENS1_15EpilogueDefaultEEEEEvvEEEEvNT_6ParamsE,"ax",@progbits
	.align	128
.text._ZN7cutlass13device_kernelINS_4gemm6kernel13GemmUniversalIN4cute5tupleIJiiiiEEENS1_10collective13CollectiveMmaINS1_37MainloopSm90TmaGmmaWarpSpecializedFP8ILi2ENS5_IJNS4_1CILi1EEESB_SB_EEENS1_32KernelTmaWarpSpecializedPingpongEEENS5_IJNSA_ILi64EEENSA_ILi384EEENSA_ILi256EEEEEENS_12float_e4m3_tENS5_IJlSB_lEEESJ_SK_NS4_8TiledMMAINS4_8MMA_AtomIJNS4_4SM904GMMA31MMA_64x192x32_F32E4M3E4M3_SS_TNILNSO_7ScaleInE1ELSQ_1EEEEEENS4_6LayoutISC_NS5_IJNSA_ILi0EEESU_SU_EEEEENS5_IJNS4_10UnderscoreESX_SX_EEEEENS4_13SM90_TMA_LOADENS4_14ComposedLayoutINS4_7SwizzleILi3ELi4ELi3EEENS4_18smem_ptr_flag_bitsILi8EEENST_INS5_IJNSA_ILi8EEENSA_ILi128EEEEEENS5_IJS17_SB_EEEEEEEvNS4_8identityES10_S1B_vS1C_EENS_8epilogue10collective6detail29Sm90TmaWarpSpecializedAdapterINS1F_15DefaultEpilogueISJ_SK_SK_NS1E_6thread17LinearCombinationISJ_Li1EffLNS1J_9ScaleType4KindE0ELNS_15FloatRoundStyleE2ESJ_EENS1_15EpilogueDefaultEEEEEvvEEEEvNT_6ParamsE:
        .type           _ZN7cutlass13device_kernelINS_4gemm6kernel13GemmUniversalIN4cute5tupleIJiiiiEEENS1_10collective13CollectiveMmaINS1_37MainloopSm90TmaGmmaWarpSpecializedFP8ILi2ENS5_IJNS4_1CILi1EEESB_SB_EEENS1_32KernelTmaWarpSpecializedPingpongEEENS5_IJNSA_ILi64EEENSA_ILi384EEENSA_ILi256EEEEEENS_12float_e4m3_tENS5_IJlSB_lEEESJ_SK_NS4_8TiledMMAINS4_8MMA_AtomIJNS4_4SM904GMMA31MMA_64x192x32_F32E4M3E4M3_SS_TNILNSO_7ScaleInE1ELSQ_1EEEEEENS4_6LayoutISC_NS5_IJNSA_ILi0EEESU_SU_EEEEENS5_IJNS4_10UnderscoreESX_SX_EEEEENS4_13SM90_TMA_LOADENS4_14ComposedLayoutINS4_7SwizzleILi3ELi4ELi3EEENS4_18smem_ptr_flag_bitsILi8EEENST_INS5_IJNSA_ILi8EEENSA_ILi128EEEEEENS5_IJS17_SB_EEEEEEEvNS4_8identityES10_S1B_vS1C_EENS_8epilogue10collective6detail29Sm90TmaWarpSpecializedAdapterINS1F_15DefaultEpilogueISJ_SK_SK_NS1E_6thread17LinearCombinationISJ_Li1EffLNS1J_9ScaleType4KindE0ELNS_15FloatRoundStyleE2ESJ_EENS1_15EpilogueDefaultEEEEEvvEEEEvNT_6ParamsE,@function
        .size           _ZN7cutlass13device_kernelINS_4gemm6kernel13GemmUniversalIN4cute5tupleIJiiiiEEENS1_10collective13CollectiveMmaINS1_37MainloopSm90TmaGmmaWarpSpecializedFP8ILi2ENS5_IJNS4_1CILi1EEESB_SB_EEENS1_32KernelTmaWarpSpecializedPingpongEEENS5_IJNSA_ILi64EEENSA_ILi384EEENSA_ILi256EEEEEENS_12float_e4m3_tENS5_IJlSB_lEEESJ_SK_NS4_8TiledMMAINS4_8MMA_AtomIJNS4_4SM904GMMA31MMA_64x192x32_F32E4M3E4M3_SS_TNILNSO_7ScaleInE1ELSQ_1EEEEEENS4_6LayoutISC_NS5_IJNSA_ILi0EEESU_SU_EEEEENS5_IJNS4_10UnderscoreESX_SX_EEEEENS4_13SM90_TMA_LOADENS4_14ComposedLayoutINS4_7SwizzleILi3ELi4ELi3EEENS4_18smem_ptr_flag_bitsILi8EEENST_INS5_IJNSA_ILi8EEENSA_ILi128EEEEEENS5_IJS17_SB_EEEEEEEvNS4_8identityES10_S1B_vS1C_EENS_8epilogue10collective6detail29Sm90TmaWarpSpecializedAdapterINS1F_15DefaultEpilogueISJ_SK_SK_NS1E_6thread17LinearCombinationISJ_Li1EffLNS1J_9ScaleType4KindE0ELNS_15FloatRoundStyleE2ESJ_EENS1_15EpilogueDefaultEEEEEvvEEEEvNT_6ParamsE,(.L_x_455 - _ZN7cutlass13device_kernelINS_4gemm6kernel13GemmUniversalIN4cute5tupleIJiiiiEEENS1_10collective13CollectiveMmaINS1_37MainloopSm90TmaGmmaWarpSpecializedFP8ILi2ENS5_IJNS4_1CILi1EEESB_SB_EEENS1_32KernelTmaWarpSpecializedPingpongEEENS5_IJNSA_ILi64EEENSA_ILi384EEENSA_ILi256EEEEEENS_12float_e4m3_tENS5_IJlSB_lEEESJ_SK_NS4_8TiledMMAINS4_8MMA_AtomIJNS4_4SM904GMMA31MMA_64x192x32_F32E4M3E4M3_SS_TNILNSO_7ScaleInE1ELSQ_1EEEEEENS4_6LayoutISC_NS5_IJNSA_ILi0EEESU_SU_EEEEENS5_IJNS4_10UnderscoreESX_SX_EEEEENS4_13SM90_TMA_LOADENS4_14ComposedLayoutINS4_7SwizzleILi3ELi4ELi3EEENS4_18smem_ptr_flag_bitsILi8EEENST_INS5_IJNSA_ILi8EEENSA_ILi128EEEEEENS5_IJS17_SB_EEEEEEEvNS4_8identityES10_S1B_vS1C_EENS_8epilogue10collective6detail29Sm90TmaWarpSpecializedAdapterINS1F_15DefaultEpilogueISJ_SK_SK_NS1E_6thread17LinearCombinationISJ_Li1EffLNS1J_9ScaleType4KindE0ELNS_15FloatRoundStyleE2ESJ_EENS1_15EpilogueDefaultEEEEEvvEEEEvNT_6ParamsE)
        .other          _ZN7cutlass13device_kernelINS_4gemm6kernel13GemmUniversalIN4cute5tupleIJiiiiEEENS1_10collective13CollectiveMmaINS1_37MainloopSm90TmaGmmaWarpSpecializedFP8ILi2ENS5_IJNS4_1CILi1EEESB_SB_EEENS1_32KernelTmaWarpSpecializedPingpongEEENS5_IJNSA_ILi64EEENSA_ILi384EEENSA_ILi256EEEEEENS_12float_e4m3_tENS5_IJlSB_lEEESJ_SK_NS4_8TiledMMAINS4_8MMA_AtomIJNS4_4SM904GMMA31MMA_64x192x32_F32E4M3E4M3_SS_TNILNSO_7ScaleInE1ELSQ_1EEEEEENS4_6LayoutISC_NS5_IJNSA_ILi0EEESU_SU_EEEEENS5_IJNS4_10UnderscoreESX_SX_EEEEENS4_13SM90_TMA_LOADENS4_14ComposedLayoutINS4_7SwizzleILi3ELi4ELi3EEENS4_18smem_ptr_flag_bitsILi8EEENST_INS5_IJNSA_ILi8EEENSA_ILi128EEEEEENS5_IJS17_SB_EEEEEEEvNS4_8identityES10_S1B_vS1C_EENS_8epilogue10collective6detail29Sm90TmaWarpSpecializedAdapterINS1F_15DefaultEpilogueISJ_SK_SK_NS1E_6thread17LinearCombinationISJ_Li1EffLNS1J_9ScaleType4KindE0ELNS_15FloatRoundStyleE2ESJ_EENS1_15EpilogueDefaultEEEEEvvEEEEvNT_6ParamsE,@"STO_CUDA_ENTRY STV_DEFAULT"
_ZN7cutlass13device_kernelINS_4gemm6kernel13GemmUniversalIN4cute5tupleIJiiiiEEENS1_10collective13CollectiveMmaINS1_37MainloopSm90TmaGmmaWarpSpecializedFP8ILi2ENS5_IJNS4_1CILi1EEESB_SB_EEENS1_32KernelTmaWarpSpecializedPingpongEEENS5_IJNSA_ILi64EEENSA_ILi384EEENSA_ILi256EEEEEENS_12float_e4m3_tENS5_IJlSB_lEEESJ_SK_NS4_8TiledMMAINS4_8MMA_AtomIJNS4_4SM904GMMA31MMA_64x192x32_F32E4M3E4M3_SS_TNILNSO_7ScaleInE1ELSQ_1EEEEEENS4_6LayoutISC_NS5_IJNSA_ILi0EEESU_SU_EEEEENS5_IJNS4_10UnderscoreESX_SX_EEEEENS4_13SM90_TMA_LOADENS4_14ComposedLayoutINS4_7SwizzleILi3ELi4ELi3EEENS4_18smem_ptr_flag_bitsILi8EEENST_INS5_IJNSA_ILi8EEENSA_ILi128EEEEEENS5_IJS17_SB_EEEEEEEvNS4_8identityES10_S1B_vS1C_EENS_8epilogue10collective6detail29Sm90TmaWarpSpecializedAdapterINS1F_15DefaultEpilogueISJ_SK_SK_NS1E_6thread17LinearCombinationISJ_Li1EffLNS1J_9ScaleType4KindE0ELNS_15FloatRoundStyleE2ESJ_EENS1_15EpilogueDefaultEEEEEvvEEEEvNT_6ParamsE:
[----:B------:R-:W0:Y:S02]  /*0000*/  LDC R1, c[0x0][0x28] ;  /* 0x00000a00ff017b82 */ /* 0x000e240000000800 */
[----:B0-----:R-:W-:Y:S01]  /*0010*/  VIADD R1, R1, 0xfffffce8 ;  /* 0xfffffce801017836 */ /* 0x001fe20000000000 */
[----:B------:R-:W0:Y:S01]  /*0020*/  S2R R2, SR_TID.X ;  /* 0x0000000000027919 */ /* 0x000e220000002100 */
[----:B------:R-:W-:Y:S01]  /*0030*/  ELECT P0, URZ, PT ;  /* 0x00000000003f782f */ /* 0x000fe20003800000 */
[----:B------:R-:W-:Y:S01]  /*0040*/  BSSY B0, `(.L_x_0) ;  /* 0x0000014000007945 */ /* 0x000fe20003800000 */
[----:B0-----:R-:W-:-:S05]  /*0050*/  SHF.R.U32.HI R0, RZ, 0x5, R2 ;  /* 0x00000005ff007819 */ /* 0x001fca0000011602 */
[----:B------:R-:W0:Y:S02]  /*0060*/  SHFL.IDX PT, R3, R0, RZ, 0x1f ;  /* 0x00001fff00037589 */ /* 0x000e2400000e0000 */
[----:B0-----:R-:W-:Y:S02]  /*0070*/  R2UR UR10, R3 ;  /* 0x00000000030a72ca */ /* 0x001fe400000e0000 */
[----:B------:R-:W-:-:S05]  /*0080*/  SHF.R.U32.HI R3, RZ, 0x7, R2 ;  /* 0x00000007ff037819 */ /* 0x000fca0000011602 */
[----:B------:R0:W1:Y:S06]  /*0090*/  SHFL.IDX PT, R4, R3, RZ, 0x1f ;  /* 0x00001fff03047589 */ /* 0x00006c00000e0000 */
[----:B------:R-:W-:Y:S02]  /*00a0*/  USHF.R.S32.HI UR4, URZ, 0x1f, UR10 ;  /* 0x0000001f3f047899 */ /* 0x000fe4000801140a */
[----:B------:R-:W-:Y:S02]  /*00b0*/  ISETP.NE.OR P0, PT, RZ, UR10, !P0 ;  /* 0x0000000aff007c0c */ /* 0x000fe4000c705670 */
[----:B------:R-:W-:-:S04]  /*00c0*/  ULEA.HI UR4, UR4, UR10, URZ, 0x2 ;  /* 0x0000000a04047291 */ /* 0x000fc8000f8f103f */
[----:B------:R-:W-:-:S04]  /*00d0*/  ULOP3.LUT UR4, UR4, 0xfffffffc, URZ, 0xc0, !UPT ;  /* 0xfffffffc04047892 */ /* 0x000fc8000f8ec03f */
[----:B------:R-:W-:-:S03]  /*00e0*/  UIADD3 UR10, UR10, -UR4, URZ ;  /* 0x800000040a0a7290 */ /* 0x000fc6000fffe03f */
[----:B0-----:R-:W-:Y:S09]  /*00f0*/  @P0 BRA `(.L_x_1) ;  /* 0x0000000000200947 */ /* 0x001ff20003800000 */
[----:B------:R-:W-:Y:S02]  /*0100*/  ULDC.64 UR4, c[0x0][0x198] ;  /* 0x0000660000047ab9 */ /* 0x000fe40000000a00 */
[----:B------:R-:W-:Y:S02]  /*0110*/  UIADD3 UR6, UP0, UR4, 0xf0, URZ ;  /* 0x000000f004067890 */ /* 0x000fe4000ff1e03f */
[----:B------:R-:W-:Y:S02]  /*0120*/  UIADD3 UR4, UP1, UR4, 0x1f0, URZ ;  /* 0x000001f004047890 */ /* 0x000fe4000ff3e03f */
[----:B------:R-:W-:Y:S02]  /*0130*/  UIADD3.X UR7, URZ, UR5, URZ, UP0, !UPT ;  /* 0x000000053f077290 */ /* 0x000fe400087fe43f */
[----:B------:R-:W-:-:S07]  /*0140*/  UIADD3.X UR5, URZ, UR5, URZ, UP1, !UPT ;  /* 0x000000053f057290 */ /* 0x000fce0008ffe43f */
[----:B------:R0:W-:Y:S02]  /*0150*/  UTMACCTL.PF [UR6] ;  /* 0x00000000060079b9 */ /* 0x0001e40008040000 */
[----:B------:R0:W-:Y:S02]  /*0160*/  UTMACCTL.PF [UR4] ;  /* 0x00000000040079b9 */ /* 0x0001e40008040000 */
[----:B0-----:R-:W-:Y:S01]  /*0170*/  NOP ;  /* 0x0000000000007918 */ /* 0x001fe20000000000 */
.L_x_1:
[----:B------:R-:W-:Y:S05]  /*0180*/  BSYNC B0 ;  /* 0x0000000000007941 */ /* 0x000fea0003800000 */
.L_x_0:
[----:B------:R-:W0:Y:S01]  /*0190*/  SHFL.IDX PT, R5, R0, RZ, 0x1f ;  /* 0x00001fff00057589 */ /* 0x000e2200000e0000 */
[----:B-1----:R-:W-:Y:S01]  /*01a0*/  R2UR UR19, R4 ;  /* 0x00000000041372ca */ /* 0x002fe200000e0000 */
[----:B------:R-:W-:-:S04]  /*01b0*/  UISETP.NE.AND UP0, UPT, UR10, 0x3, UPT ;  /* 0x000000030a00788c */ /* 0x000fc8000bf05270 */
[----:B------:R-:W-:-:S08]  /*01c0*/  UISETP.EQ.OR UP0, UPT, UR10, URZ, !UP0 ;  /* 0x0000003f0a00728c */ /* 0x000fd0000c702670 */
[----:B------:R-:W-:Y:S02]  /*01d0*/  UIADD3 UR16, UR19, -0x1, URZ ;  /* 0xffffffff13107890 */ /* 0x000fe4000fffe03f */
[----:B------:R-:W-:Y:S02]  /*01e0*/  UISETP.EQ.AND UP0, UPT, UR19, URZ, UP0 ;  /* 0x0000003f1300728c */ /* 0x000fe40008702270 */
[----:B------:R-:W-:Y:S02]  /*01f0*/  UISETP.GE.U32.AND UP1, UPT, UR16, 0x2, UPT ;  /* 0x000000021000788c */ /* 0x000fe4000bf26070 */
[----:B------:R-:W-:Y:S01]  /*0200*/  USEL UR4, URZ, 0x1, !UP0 ;  /* 0x000000013f047887 */ /* 0x000fe2000c000000 */
[----:B0-----:R-:W-:-:S03]  /*0210*/  ISETP.NE.AND P0, PT, R5, RZ, PT ;  /* 0x000000ff0500720c */ /* 0x001fc60003f05270 */
[----:B------:R-:W-:-:S10]  /*0220*/  USEL UR4, UR4, 0x2, UP1 ;  /* 0x0000000204047887 */ /* 0x000fd40008800000 */
[----:B------:R-:W-:Y:S05]  /*0230*/  @P0 BRA `(.L_x_2) ;  /* 0x0000000000480947 */ /* 0x000fea0003800000 */
[----:B------:R-:W0:Y:S01]  /*0240*/  S2UR UR6, SR_CgaCtaId ;  /* 0x00000000000679c3 */ /* 0x000e220000008800 */
[----:B------:R-:W-:Y:S01]  /*0250*/  UMOV UR5, 0x400 ;  /* 0x0000040000057882 */ /* 0x000fe20000000000 */
[----:B------:R-:W-:Y:S01]  /*0260*/  UMOV UR7, 0x1 ;  /* 0x0000000100077882 */ /* 0x000fe20000000000 */
[----:B------:R-:W-:Y:S01]  /*0270*/  UMOV UR8, 0x80 ;  /* 0x0000008000087882 */ /* 0x000fe20000000000 */
[----:B------:R-:W-:Y:S01]  /*0280*/  ELECT P0, URZ, PT ;  /* 0x00000000003f782f */ /* 0x000fe20003800000 */
[----:B------:R-:W-:-:S04]  /*0290*/  UIADD3 UR8, -UR8, 0x100000, URZ ;  /* 0x0010000008087890 */ /* 0x000fc8000fffe13f */
[----:B------:R-:W-:Y:S02]  /*02a0*/  USHF.L.U32 UR9, UR8, 0xb, URZ ;  /* 0x0000000b08097899 */ /* 0x000fe4000800063f */
[----:B------:R-:W-:Y:S02]  /*02b0*/  USHF.L.U32 UR8, UR8, 0x1, URZ ;  /* 0x0000000108087899 */ /* 0x000fe4000800063f */
[----:B0-----:R-:W-:Y:S02]  /*02c0*/  ULEA UR5, UR6, UR5, 0x18 ;  /* 0x0000000506057291 */ /* 0x001fe4000f8ec03f */
[----:B------:R-:W-:-:S04]  /*02d0*/  UIADD3 UR6, -UR7, 0x100000, URZ ;  /* 0x0010000007067890 */ /* 0x000fc8000fffe13f */
[----:B------:R-:W-:Y:S02]  /*02e0*/  USHF.L.U32 UR7, UR6, 0xb, URZ ;  /* 0x0000000b06077899 */ /* 0x000fe4000800063f */
[----:B------:R-:W-:Y:S01]  /*02f0*/  USHF.L.U32 UR6, UR6, 0x1, URZ ;  /* 0x0000000106067899 */ /* 0x000fe2000800063f */
[----:B------:R-:W0:Y:S11]  /*0300*/  FENCE.VIEW.ASYNC.S ;  /* 0x00000000000073c6 */ /* 0x000e360000000000 */
[----:B0-----:R0:W1:Y:S01]  /*0310*/  SYNCS.EXCH.64 URZ, [UR5], UR6 ;  /* 0x00000006053f75b2 */ /* 0x0010620008000100 */
[----:B------:R0:W2:Y:S01]  /*0320*/  SYNCS.EXCH.64 URZ, [UR5+0x10], UR8 ;  /* 0x00001008053f75b2 */ /* 0x0000a20008000100 */
[----:B------:R0:W3:Y:S01]  /*0330*/  SYNCS.EXCH.64 URZ, [UR5+0x8], UR6 ;  /* 0x00000806053f75b2 */ /* 0x0000e20008000100 */
[----:B------:R0:W4:Y:S01]  /*0340*/  SYNCS.EXCH.64 URZ, [UR5+0x18], UR8 ;  /* 0x00001808053f75b2 */ /* 0x0001220008000100 */
[----:B------:R-:W-:Y:S01]  /*0350*/  NOP ;  /* 0x0000000000007918 */ /* 0x000fe20000000000 */
.L_x_2:
[----:B------:R-:W5:Y:S01]  /*0360*/  SHFL.IDX PT, R5, R0, RZ, 0x1f ;  /* 0x00001fff00057589 */ /* 0x000f6200000e0000 */
[----:B------:R-:W-:Y:S01]  /*0370*/  ELECT P0, URZ, PT ;  /* 0x00000000003f782f */ /* 0x000fe20003800000 */
[----:B------:R-:W-:Y:S01]  /*0380*/  NOP ;  /* 0x0000000000007918 */ /* 0x000fe20000000000 */
[----:B------:R-:W-:Y:S01]  /*0390*/  ELECT P1, URZ, PT ;  /* 0x00000000003f782f */ /* 0x000fe20003820000 */
[----:B------:R-:W1:Y:S01]  /*03a0*/  SHFL.IDX PT, R4, R0, RZ, 0x1f ;  /* 0x00001fff00047589 */ /* 0x000e6200000e0000 */
[----:B0-----:R-:W-:Y:S01]  /*03b0*/  UMOV UR6, 0x20 ;  /* 0x0000002000067882 */ /* 0x001fe20000000000 */
[----:B------:R-:W-:Y:S01]  /*03c0*/  UMOV UR9, 0x80 ;  /* 0x0000008000097882 */ /* 0x000fe20000000000 */
[----:B------:R-:W-:Y:S01]  /*03d0*/  NOP ;  /* 0x0000000000007918 */ /* 0x000fe20000000000 */
[----:B------:R0:W2:Y:S01]  /*03e0*/  SHFL.IDX PT, R0, R3, RZ, 0x1f ;  /* 0x00001fff03007589 */ /* 0x0000a200000e0000 */
[----:B------:R-:W-:Y:S01]  /*03f0*/  ULDC.64 UR32, c[0x0][0x208] ;  /* 0x0000820000207ab9 */ /* 0x000fe20000000a00 */
[----:B0-----:R-:W-:-:S04]  /*0400*/  SHF.R.S32.HI R3, RZ, 0x1f, R2 ;  /* 0x0000001fff037819 */ /* 0x001fc80000011402 */
[----:B------:R-:W-:Y:S02]  /*0410*/  LEA.HI R3, R3, R2, RZ, 0x7 ;  /* 0x0000000203037211 */ /* 0x000fe400078f38ff */
[----:B-----5:R-:W-:Y:S02]  /*0420*/  ISETP.NE.OR P0, PT, R5, RZ, !P0 ;  /* 0x000000ff0500720c */ /* 0x020fe40004705670 */
[----:B------:R-:W-:Y:S02]  /*0430*/  LOP3.LUT R3, R3, 0xffffff80, RZ, 0xc0, !PT ;  /* 0xffffff8003037812 */ /* 0x000fe400078ec0ff */
[----:B-1----:R-:W-:Y:S02]  /*0440*/  ISETP.NE.OR P1, PT, R4, RZ, !P1 ;  /* 0x000000ff0400720c */ /* 0x002fe40004f25670 */
[----:B--2---:R-:W-:Y:S01]  /*0450*/  R2UR UR13, R0 ;  /* 0x00000000000d72ca */ /* 0x004fe200000e0000 */
[----:B------:R-:W-:-:S06]  /*0460*/  IMAD.IADD R0, R2, 0x1, -R3 ;  /* 0x0000000102007824 */ /* 0x000fcc00078e0a03 */
[----:B------:R-:W-:-:S04]  /*0470*/  VOTEU.ALL UP0, P0 ;  /* 0x00000000003f7886 */ /* 0x000fc80000000000 */
[----:B------:R-:W-:Y:S01]  /*0480*/  VOTEU.ALL UP1, P1 ;  /* 0x00000000003f7886 */ /* 0x000fe20000820000 */
[----:B------:R-:W0:Y:S01]  /*0490*/  @!UP0 S2UR UR8, SR_CgaCtaId ;  /* 0x00000000000889c3 */ /* 0x000e220000008800 */
[----:B------:R-:W-:Y:S01]  /*04a0*/  @!UP0 UMOV UR5, 0x400 ;  /* 0x0000040000058882 */ /* 0x000fe20000000000 */
[----:B------:R-:W-:-:S04]  /*04b0*/  @!UP0 UIADD3 UR6, -UR6, 0x100000, URZ ;  /* 0x0010000006068890 */ /* 0x000fc8000fffe13f */
[----:B------:R-:W-:Y:S02]  /*04c0*/  @!UP0 USHF.L.U32 UR7, UR6, 0xb, URZ ;  /* 0x0000000b06078899 */ /* 0x000fe4000800063f */
[----:B------:R-:W-:Y:S01]  /*04d0*/  @!UP0 USHF.L.U32 UR6, UR6, 0x1, URZ ;  /* 0x0000000106068899 */ /* 0x000fe2000800063f */
[----:B------:R-:W-:Y:S01]  /*04e0*/  @!UP1 UMOV UR11, 0x400 ;  /* 0x00000400000b9882 */ /* 0x000fe20000000000 */
[----:B------:R-:W-:Y:S01]  /*04f0*/  VOTEU.ALL UP2, P1 ;  /* 0x00000000003f7886 */ /* 0x000fe20000840000 */
[----:B------:R-:W-:Y:S01]  /*0500*/  VOTEU.ALL UP3, P1 ;  /* 0x00000000003f7886 */ /* 0x000fe20000860000 */
[----:B------:R-:W-:Y:S01]  /*0510*/  VOTEU.ALL UP4, P1 ;  /* 0x00000000003f7886 */ /* 0x000fe20000880000 */
[----:B------:R-:W1:Y:S01]  /*0520*/  @!UP1 S2UR UR12, SR_CgaCtaId ;  /* 0x00000000000c99c3 */ /* 0x000e620000008800 */
[----:B------:R-:W-:Y:S01]  /*0530*/  VOTEU.ALL UP5, P1 ;  /* 0x00000000003f7886 */ /* 0x000fe200008a0000 */
[----:B------:R-:W-:Y:S01]  /*0540*/  ISETP.NE.AND P1, PT, RZ, UR19, PT ;  /* 0x00000013ff007c0c */ /* 0x000fe2000bf25270 */
[----:B0-----:R-:W-:-:S02]  /*0550*/  @!UP0 ULEA UR5, UR8, UR5, 0x18 ;  /* 0x0000000508058291 */ /* 0x001fc4000f8ec03f */
[----:B------:R-:W-:-:S04]  /*0560*/  @!UP1 UIADD3 UR8, -UR9, 0x100000, URZ ;  /* 0x0010000009089890 */ /* 0x000fc8000fffe13f */
[----:B------:R-:W-:Y:S02]  /*0570*/  @!UP1 USHF.L.U32 UR9, UR8, 0xb, URZ ;  /* 0x0000000b08099899 */ /* 0x000fe4000800063f */
[----:B------:R-:W-:Y:S01]  /*0580*/  @!UP1 USHF.L.U32 UR8, UR8, 0x1, URZ ;  /* 0x0000000108089899 */ /* 0x000fe2000800063f */
[----:B------:R-:W-:Y:S01]  /*0590*/  VOTEU.ALL UP0, P0 ;  /* 0x00000000003f7886 */ /* 0x000fe20000000000 */
[----:B-1----:R-:W-:Y:S01]  /*05a0*/  @!UP1 ULEA UR11, UR12, UR11, 0x18 ;  /* 0x0000000b0c0b9291 */ /* 0x002fe2000f8ec03f */
[----:B------:R-:W-:Y:S01]  /*05b0*/  VOTEU.ALL UP1, P0 ;  /* 0x00000000003f7886 */ /* 0x000fe20000020000 */
[----:B------:R-:W0:Y:S02]  /*05c0*/  FENCE.VIEW.ASYNC.S ;  /* 0x00000000000073c6 */ /* 0x000e240000000000 */
[----:B0-----:R-:W3:Y:S02]  /*05d0*/  @!UP0 SYNCS.EXCH.64 URZ, [UR5+0x50], UR6 ;  /* 0x00005006053f85b2 */ /* 0x001ee40008000100 */
[----:B------:R0:W3:Y:S01]  /*05e0*/  @!UP1 SYNCS.EXCH.64 URZ, [UR5+0x58], UR6 ;  /* 0x00005806053f95b2 */ /* 0x0000e20008000100 */
[----:B------:R-:W-:Y:S01]  /*05f0*/  NOP ;  /* 0x0000000000007918 */ /* 0x000fe20000000000 */
[----:B0-----:R-:W-:-:S02]  /*0600*/  ULDC.64 UR6, c[0x0][0x598] ;  /* 0x0001660000067ab9 */ /* 0x001fc40000000a00 */
[----:B------:R-:W-:Y:S02]  /*0610*/  ISETP.NE.U32.AND P0, PT, RZ, UR6, PT ;  /* 0x00000006ff007c0c */ /* 0x000fe4000bf05070 */
[----:B------:R0:W3:Y:S02]  /*0620*/  @!UP2 SYNCS.EXCH.64 URZ, [UR11+0x30], UR8 ;  /* 0x000030080b3fa5b2 */ /* 0x0000e40008000100 */
[----:B------:R-:W-:Y:S01]  /*0630*/  ISETP.NE.AND.EX P0, PT, RZ, UR7, PT, P0 ;  /* 0x00000007ff007c0c */ /* 0x000fe2000bf05300 */
[----:B------:R0:W3:Y:S01]  /*0640*/  @!UP3 SYNCS.EXCH.64 URZ, [UR11+0x38], UR8 ;  /* 0x000038080b3fb5b2 */ /* 0x0000e20008000100 */
[----:B------:R0:W3:Y:S01]  /*0650*/  @!UP4 SYNCS.EXCH.64 URZ, [UR11+0x40], UR8 ;  /* 0x000040080b3fc5b2 */ /* 0x0000e20008000100 */
[----:B------:R0:W3:Y:S01]  /*0660*/  @!UP5 SYNCS.EXCH.64 URZ, [UR11+0x48], UR8 ;  /* 0x000048080b3fd5b2 */ /* 0x0000e20008000100 */
[----:B------:R-:W-:Y:S01]  /*0670*/  NOP ;  /* 0x0000000000007918 */ /* 0x000fe20000000000 */
[----:B---34-:R-:W-:Y:S08]  /*0680*/  BAR.SYNC.DEFER_BLOCKING 0x0 ;  /* 0x0000000000007b1d */ /* 0x018ff00000010000 */
[----:B0-----:R-:W-:Y:S05]  /*0690*/  @!P0 BRA `(.L_x_3) ;  /* 0x0000000000208947 */ /* 0x001fea0003800000 */
[----:B------:R-:W0:Y:S02]  /*06a0*/  LDC.64 R4, c[0x0][0x598] ;  /* 0x00016600ff047b82 */ /* 0x000e240000000a00 */
[----:B0-----:R-:W2:Y:S02]  /*06b0*/  LDG.E.64 R4, desc[UR32][R4.64] ;  /* 0x0000002004047981 */ /* 0x001ea4000c1e1b00 */
[----:B--2---:R-:W-:-:S04]  /*06c0*/  ISETP.NE.U32.AND P0, PT, R4, RZ, PT ;  /* 0x000000ff0400720c */ /* 0x004fc80003f05070 */
[----:B------:R-:W-:-:S13]  /*06d0*/  ISETP.NE.AND.EX P0, PT, R5, RZ, PT, P0 ;  /* 0x000000ff0500720c */ /* 0x000fda0003f05300 */
[----:B------:R-:W-:Y:S05]  /*06e0*/  @!P0 BRA `(.L_x_3) ;  /* 0x00000000000c8947 */ /* 0x000fea0003800000 */
[----:B------:R-:W2:Y:S02]  /*06f0*/  LD.E R4, desc[UR32][R4.64] ;  /* 0x0000002004047980 */ /* 0x000ea4000c101900 */
[----:B--2---:R-:W-:Y:S01]  /*0700*/  R2UR UR18, R4 ;  /* 0x00000000041272ca */ /* 0x004fe200000e0000 */
[----:B------:R-:W-:-:S14]  /*0710*/  BRA `(.L_x_4) ;  /* 0x0000000000247947 */ /* 0x000fdc0003800000 */
.L_x_3:
[----:B------:R-:W-:Y:S02]  /*0720*/  ULDC.64 UR6, c[0x0][0x588] ;  /* 0x0001620000067ab9 */ /* 0x000fe40000000a00 */
[----:B------:R-:W-:-:S04]  /*0730*/  ISETP.NE.U32.AND P0, PT, RZ, UR6, PT ;  /* 0x00000006ff007c0c */ /* 0x000fc8000bf05070 */
[----:B------:R-:W-:-:S13]  /*0740*/  ISETP.NE.AND.EX P0, PT, RZ, UR7, PT, P0 ;  /* 0x00000007ff007c0c */ /* 0x000fda000bf05300 */
[----:B------:R-:W-:Y:S05]  /*0750*/  @!P0 BRA `(.L_x_5) ;  /* 0x0000000000108947 */ /* 0x000fea0003800000 */
[----:B------:R-:W0:Y:S02]  /*0760*/  LDC.64 R4, c[0x0][0x588] ;  /* 0x00016200ff047b82 */ /* 0x000e240000000a00 */
[----:B0-----:R-:W2:Y:S02]  /*0770*/  LDG.E R4, desc[UR32][R4.64] ;  /* 0x0000002004047981 */ /* 0x001ea4000c1e1900 */
[----:B--2---:R-:W-:Y:S01]  /*0780*/  R2UR UR18, R4 ;  /* 0x00000000041272ca */ /* 0x004fe200000e0000 */
[----:B------:R-:W-:-:S14]  /*0790*/  BRA `(.L_x_4) ;  /* 0x0000000000047947 */ /* 0x000fdc0003800000 */
.L_x_5:
[----:B------:R-:W-:-:S05]  /*07a0*/  ULDC UR18, c[0x0][0x580] ;  /* 0x0001600000127ab9 */ /* 0x000fca0000000800 */
.L_x_4:
[----:B------:R-:W-:Y:S02]  /*07b0*/  ULDC.64 UR6, c[0x0][0x5a0] ;  /* 0x0001680000067ab9 */ /* 0x000fe40000000a00 */
[----:B------:R-:W-:-:S04]  /*07c0*/  ISETP.NE.U32.AND P0, PT, RZ, UR6, PT ;  /* 0x00000006ff007c0c */ /* 0x000fc8000bf05070 */
[----:B------:R-:W-:-:S13]  /*07d0*/  ISETP.NE.AND.EX P0, PT, RZ, UR7, PT, P0 ;  /* 0x00000007ff007c0c */ /* 0x000fda000bf05300 */
[----:B------:R-:W-:Y:S05]  /*07e0*/  @!P0 BRA `(.L_x_6) ;  /* 0x0000000000208947 */ /* 0x000fea0003800000 */
        /* <DEDUP_REMOVED lines=8> */
.L_x_6:
        /* <DEDUP_REMOVED lines=8> */
.L_x_8:
[----:B------:R-:W-:-:S05]  /*08f0*/  ULDC UR17, c[0x0][0x584] ;  /* 0x0001610000117ab9 */ /* 0x000fca0000000800 */
.L_x_7:
[----:B------:R-:W0:Y:S01]  /*0900*/  S2UR UR7, SR_CTAID.Y ;  /* 0x00000000000779c3 */ /* 0x000e220000002600 */
[----:B------:R-:W-:Y:S01]  /*0910*/  ULDC UR5, c[0x0][0x65c] ;  /* 0x0001970000057ab9 */ /* 0x000fe20000000800 */
[----:B------:R-:W-:Y:S01]  /*0920*/  UISETP.NE.AND UP0, UPT, UR19, 0x2, UPT ;  /* 0x000000021300788c */ /* 0x000fe2000bf05270 */
[----:B------:R-:W-:Y:S01]  /*0930*/  IMAD.MOV.U32 R6, RZ, RZ, -0x1 ;  /* 0xffffffffff067424 */ /* 0x000fe200078e00ff */
[----:B------:R-:W-:Y:S01]  /*0940*/  UISETP.NE.AND UP2, UPT, UR5, 0x1, UPT ;  /* 0x000000010500788c */ /* 0x000fe2000bf45270 */
[----:B------:R-:W-:-:S03]  /*0950*/  PRMT R3, RZ, 0x7610, R3 ;  /* 0x00007610ff037816 */ /* 0x000fc60000000003 */
[----:B------:R-:W1:Y:S01]  /*0960*/  S2UR UR6, SR_CTAID.X ;  /* 0x00000000000679c3 */ /* 0x000e620000002500 */
[----:B------:R2:W-:Y:S06]  /*0970*/  STL [R1+0x27c], R6 ;  /* 0x00027c0601007387 */ /* 0x0005ec0000100800 */
[----:B------:R-:W-:Y:S01]  /*0980*/  @UP2 ULDC UR20, c[0x0][0x10] ;  /* 0x0000040000142ab9 */ /* 0x000fe20000000800 */
[----:B------:R-:W-:Y:S01]  /*0990*/  @UP2 UMOV UR9, URZ ;  /* 0x0000003f00092c82 */ /* 0x000fe20008000000 */
[----:B------:R-:W3:Y:S01]  /*09a0*/  LDC.64 R4, c[0x0][0x650] ;  /* 0x00019400ff047b82 */ /* 0x000ee20000000a00 */
[----:B------:R-:W-:Y:S01]  /*09b0*/  @UP2 UMOV UR5, URZ ;  /* 0x0000003f00052c82 */ /* 0x000fe20008000000 */
[----:B0-----:R-:W-:-:S02]  /*09c0*/  @UP2 UMOV UR11, UR7 ;  /* 0x00000007000b2c82 */ /* 0x001fc40008000000 */
[----:B------:R-:W-:Y:S01]  /*09d0*/  @UP2 UMOV UR8, UR11 ;  /* 0x0000000b00082c82 */ /* 0x000fe20008000000 */
[----:B------:R-:W-:Y:S01]  /*09e0*/  @!UP2 UMOV UR11, UR7 ;  /* 0x00000007000bac82 */ /* 0x000fe20008000000 */
[----:B------:R-:W-:Y:S01]  /*09f0*/  UMOV UR7, URZ ;  /* 0x0000003f00077c82 */ /* 0x000fe20008000000 */
[----:B-1----:R-:W-:-:S03]  /*0a00*/  @UP2 UIMAD.WIDE.U32 UR20, UR6, UR20, UR8 ;  /* 0x00000014061422a5 */ /* 0x002fc6000f8e0008 */
[----:B------:R-:W-:Y:S01]  /*0a10*/  @!UP2 ULDC UR8, c[0x0][0xc] ;  /* 0x000003000008aab9 */ /* 0x000fe20000000800 */
[----:B------:R-:W-:Y:S01]  /*0a20*/  ULDC UR14, c[0x0][0xc] ;  /* 0x00000300000e7ab9 */ /* 0x000fe20000000800 */
[----:B------:R-:W-:Y:S01]  /*0a30*/  ULDC UR15, c[0x0][0x10] ;  /* 0x00000400000f7ab9 */ /* 0x000fe20000000800 */
[----:B------:R-:W-:Y:S02]  /*0a40*/  @!UP2 UIMAD.WIDE.U32 UR8, UR8, UR11, UR6 ;  /* 0x0000000b0808a2a5 */ /* 0x000fe4000f8e0006 */
[----:B------:R-:W-:Y:S02]  /*0a50*/  UIMAD.WIDE.U32 UR14, UR14, UR15, URZ ;  /* 0x0000000f0e0e72a5 */ /* 0x000fe4000f8e003f */
[----:B------:R-:W-:-:S03]  /*0a60*/  @UP2 UIADD3 UR12, UR21, UR5, URZ ;  /* 0x00000005150c2290 */ /* 0x000fc6000fffe03f */
[----:B------:R-:W-:Y:S01]  /*0a70*/  ULDC UR5, c[0x0][0x14] ;  /* 0x0000050000057ab9 */ /* 0x000fe20000000800 */
[----:B------:R-:W-:Y:S01]  /*0a80*/  @!UP2 UMOV UR20, UR8 ;  /* 0x000000080014ac82 */ /* 0x000fe20008000000 */
[----:B------:R-:W-:Y:S02]  /*0a90*/  UIMAD.WIDE.U32 UR30, UR14, UR5, URZ ;  /* 0x000000050e1e72a5 */ /* 0x000fe4000f8e003f */
[----:B------:R-:W-:Y:S02]  /*0aa0*/  UIMAD UR5, UR15, UR5, URZ ;  /* 0x000000050f0572a4 */ /* 0x000fe4000f8e023f */
[----:B------:R-:W-:Y:S02]  /*0ab0*/  UIADD3 UR8, UP1, UR20, UR30, URZ ;  /* 0x0000001e14087290 */ /* 0x000fe4000ff3e03f */
[----:B------:R-:W-:Y:S01]  /*0ac0*/  UIADD3 UR5, UR31, UR5, URZ ;  /* 0x000000051f057290 */ /* 0x000fe2000fffe03f */
[----:B------:R-:W-:Y:S01]  /*0ad0*/  @!UP2 UMOV UR12, UR9 ;  /* 0x00000009000cac82 */ /* 0x000fe20008000000 */
[----:B------:R-:W-:-:S02]  /*0ae0*/  USEL UR8, UR8, UR20, !UP0 ;  /* 0x0000001408087287 */ /* 0x000fc4000c000000 */
[----:B------:R-:W-:-:S04]  /*0af0*/  UIADD3.X UR9, UR12, UR5, URZ, UP1, !UPT ;  /* 0x000000050c097290 */ /* 0x000fc80008ffe43f */
[----:B------:R-:W-:Y:S01]  /*0b00*/  USEL UR9, UR9, UR12, !UP0 ;  /* 0x0000000c09097287 */ /* 0x000fe2000c000000 */
[----:B---3--:R-:W-:Y:S01]  /*0b10*/  ISETP.LE.U32.AND P0, PT, R4, UR8, PT ;  /* 0x0000000804007c0c */ /* 0x008fe2000bf03070 */
[----:B--2---:R-:W-:-:S04]  /*0b20*/  IMAD.U32 R6, RZ, RZ, UR8 ;  /* 0x00000008ff067e24 */ /* 0x004fc8000f8e00ff */
[----:B------:R-:W-:-:S05]  /*0b30*/  IMAD.U32 R4, RZ, RZ, UR9 ;  /* 0x00000009ff047e24 */ /* 0x000fca000f8e00ff */
[----:B------:R-:W-:Y:S01]  /*0b40*/  ISETP.GE.U32.AND.EX P0, PT, R4, R5, PT, P0 ;  /* 0x000000050400720c */ /* 0x000fe20003f06100 */
[----:B------:R-:W-:Y:S02]  /*0b50*/  IMAD.MOV.U32 R5, RZ, RZ, -0x1 ;  /* 0xffffffffff057424 */ /* 0x000fe400078e00ff */
[----:B------:R-:W-:-:S03]  /*0b60*/  IMAD.MOV.U32 R4, RZ, RZ, -0x1 ;  /* 0xffffffffff047424 */ /* 0x000fc600078e00ff */
[----:B------:R0:W-:Y:S04]  /*0b70*/  STL [R1+0x280], R5 ;  /* 0x0002800501007387 */ /* 0x0001e80000100800 */
[----:B------:R1:W-:Y:S01]  /*0b80*/  STL [R1+0x270], R4 ;  /* 0x0002700401007387 */ /* 0x0003e20000100800 */
[----:B0-----:R-:W-:-:S05]  /*0b90*/  IMAD.U32 R5, RZ, RZ, UR9 ;  /* 0x00000009ff057e24 */ /* 0x001fca000f8e00ff */
[----:B------:R1:W-:Y:S04]  /*0ba0*/  STL [R1+0x274], R5 ;  /* 0x0002740501007387 */ /* 0x0003e80000100800 */
[----:B------:R1:W-:Y:S01]  /*0bb0*/  STL [R1+0x278], R6 ;  /* 0x0002780601007387 */ /* 0x0003e20000100800 */
[----:B------:R-:W-:Y:S05]  /*0bc0*/  @P0 BRA `(.L_x_9) ;  /* 0x0000000400980947 */ /* 0x000fea0003800000 */
[----:B------:R-:W-:Y:S01]  /*0bd0*/  I2FP.F32.U32 R3, UR6 ;  /* 0x0000000600037c45 */ /* 0x000fe20008201000 */
[----:B------:R-:W-:Y:S01]  /*0be0*/  ULDC.64 UR22, c[0x0][0x628] ;  /* 0x00018a0000167ab9 */ /* 0x000fe20000000a00 */
[----:B------:R-:W-:Y:S01]  /*0bf0*/  ULDC UR8, c[0x0][0x150] ;  /* 0x0000540000087ab9 */ /* 0x000fe20000000800 */
[----:B------:R-:W-:Y:S01]  /*0c00*/  ISETP.NE.U32.AND P0, PT, RZ, UR22, PT ;  /* 0x00000016ff007c0c */ /* 0x000fe2000bf05070 */
[----:B------:R-:W-:Y:S01]  /*0c10*/  ULDC UR24, c[0x0][0x630] ;  /* 0x00018c0000187ab9 */ /* 0x000fe20000000800 */
[----:B------:R-:W-:Y:S01]  /*0c20*/  FMUL R3, R3, UR8 ;  /* 0x0000000803037c20 */ /* 0x000fe20008400000 */
[----:B------:R-:W-:Y:S01]  /*0c30*/  R2UR UR25, R6 ;  /* 0x00000000061972ca */ /* 0x000fe200000e0000 */
[----:B------:R-:W-:Y:S01]  /*0c40*/  ULDC UR27, c[0x0][0x154] ;  /* 0x00005500001b7ab9 */ /* 0x000fe20000000800 */
[----:B------:R-:W-:Y:S01]  /*0c50*/  ISETP.NE.AND.EX P0, PT, RZ, UR23, PT, P0 ;  /* 0x00000017ff007c0c */ /* 0x000fe2000bf05300 */
[----:B-1----:R0:W1:Y:S01]  /*0c60*/  F2I.U32.TRUNC.NTZ R4, R3 ;  /* 0x0000000300047305 */ /* 0x002062000020f000 */
[----:B------:R-:W-:-:S02]  /*0c70*/  R2UR UR26, R5 ;  /* 0x00000000051a72ca */ /* 0x000fc400000e0000 */
[----:B------:R-:W-:Y:S02]  /*0c80*/  R2UR UR8, R6 ;  /* 0x00000000060872ca */ /* 0x000fe400000e0000 */
[----:B------:R-:W-:-:S07]  /*0c90*/  R2UR UR9, R5 ;  /* 0x00000000050972ca */ /* 0x000fce00000e0000 */
[----:B0-----:R-:W-:Y:S08]  /*0ca0*/  @!P0 BRA `(.L_x_10) ;  /* 0x0000000000308947 */ /* 0x001ff00003800000 */
[----:B------:R-:W-:Y:S01]  /*0cb0*/  R2UR UR8, R6 ;  /* 0x00000000060872ca */ /* 0x000fe200000e0000 */
[----:B------:R-:W-:Y:S01]  /*0cc0*/  ULDC UR12, c[0x0][0x634] ;  /* 0x00018d00000c7ab9 */ /* 0x000fe20000000800 */
[----:B------:R-:W-:-:S11]  /*0cd0*/  R2UR UR19, R5 ;  /* 0x00000000051372ca */ /* 0x000fd600000e0000 */
[----:B------:R-:W-:-:S04]  /*0ce0*/  UIADD3 UR12, UP1, UR8, UR12, URZ ;  /* 0x0000000c080c7290 */ /* 0x000fc8000ff3e03f */
[----:B------:R-:W-:-:S04]  /*0cf0*/  UIADD3.X UR19, URZ, UR19, URZ, UP1, !UPT ;  /* 0x000000133f137290 */ /* 0x000fc80008ffe43f */
[----:B------:R-:W-:-:S04]  /*0d00*/  UIMAD.WIDE.U32 UR8, UR19, UR22, URZ ;  /* 0x00000016130872a5 */ /* 0x000fc8000f8e003f */
[----:B------:R-:W-:Y:S02]  /*0d10*/  UIMAD.WIDE.U32 UR14, UP1, UR12, UR23, UR8 ;  /* 0x000000170c0e72a5 */ /* 0x000fe4000f820008 */
[----:B------:R-:W-:Y:S02]  /*0d20*/  UIMAD.WIDE.U32 UR8, UR12, UR22, URZ ;  /* 0x000000160c0872a5 */ /* 0x000fe4000f8e003f */
[----:B------:R-:W-:Y:S02]  /*0d30*/  UIADD3.X UR21, URZ, URZ, URZ, UP1, !UPT ;  /* 0x0000003f3f157290 */ /* 0x000fe40008ffe43f */
[----:B------:R-:W-:Y:S01]  /*0d40*/  UIADD3 URZ, UP1, UR9, UR14, URZ ;  /* 0x0000000e093f7290 */ /* 0x000fe2000ff3e03f */
[----:B------:R-:W-:-:S03]  /*0d50*/  UMOV UR20, UR15 ;  /* 0x0000000f00147c82 */ /* 0x000fc60008000000 */
[----:B------:R-:W-:-:S12]  /*0d60*/  UIMAD.WIDE.U32.X UR8, UR19, UR23, UR20, UP1 ;  /* 0x00000017130872a5 */ /* 0x000fd800088e0414 */
.L_x_10:
[----:B------:R-:W-:Y:S01]  /*0d70*/  USHF.R.U64 UR7, UR8, UR24, UR9 ;  /* 0x0000001808077299 */ /* 0x000fe20008001209 */
[----:B------:R-:W-:Y:S01]  /*0d80*/  I2FP.F32.U32 R3, UR11 ;  /* 0x0000000b00037c45 */ /* 0x000fe20008201000 */
[----:B------:R-:W-:Y:S02]  /*0d90*/  USHF.R.U32.HI UR8, URZ, UR24, UR9 ;  /* 0x000000183f087299 */ /* 0x000fe40008011609 */
[----:B------:R-:W-:Y:S02]  /*0da0*/  UIADD3 UR14, UP1, URZ, -UR7, URZ ;  /* 0x800000073f0e7290 */ /* 0x000fe4000ff3e03f */
[----:B------:R-:W-:Y:S01]  /*0db0*/  FMUL R3, R3, UR27 ;  /* 0x0000001b03037c20 */ /* 0x000fe20008400000 */
[----:B------:R-:W-:Y:S01]  /*0dc0*/  ULDC.64 UR22, c[0x0][0x620] ;  /* 0x0001880000167ab9 */ /* 0x000fe20000000a00 */
[----:B------:R-:W-:Y:S01]  /*0dd0*/  UIADD3.X UR8, URZ, ~UR8, URZ, UP1, !UPT ;  /* 0x800000083f087290 */ /* 0x000fe20008ffe43f */
[----:B------:R-:W-:Y:S01]  /*0de0*/  UMOV UR20, UR25 ;  /* 0x0000001900147c82 */ /* 0x000fe20008000000 */
[----:B------:R-:W-:-:S02]  /*0df0*/  UMOV UR21, UR26 ;  /* 0x0000001a00157c82 */ /* 0x000fc40008000000 */
[----:B------:R-:W-:Y:S01]  /*0e00*/  UIMAD UR8, UR8, UR22, URZ ;  /* 0x00000016080872a4 */ /* 0x000fe2000f8e023f */
[----:B------:R-:W0:Y:S01]  /*0e10*/  F2I.U32.TRUNC.NTZ R3, R3 ;  /* 0x0000000300037305 */ /* 0x000e22000020f000 */
[----:B------:R-:W-:Y:S01]  /*0e20*/  UIMAD.WIDE.U32 UR20, UR14, UR22, UR20 ;  /* 0x000000160e1472a5 */ /* 0x000fe2000f8e0014 */
[----:B-1----:R-:W-:Y:S01]  /*0e30*/  R2UR UR22, R4 ;  /* 0x00000000041672ca */ /* 0x002fe200000e0000 */
[----:B------:R-:W-:Y:S01]  /*0e40*/  UIMAD UR14, UR14, UR23, UR8 ;  /* 0x000000170e0e72a4 */ /* 0x000fe2000f8e0208 */
[----:B------:R-:W-:Y:S02]  /*0e50*/  ULDC UR15, c[0x0][0x618] ;  /* 0x00018600000f7ab9 */ /* 0x000fe40000000800 */
[----:B------:R-:W-:Y:S01]  /*0e60*/  ULDC.64 UR8, c[0x0][0x640] ;  /* 0x0001900000087ab9 */ /* 0x000fe20000000a00 */
[----:B------:R-:W-:Y:S01]  /*0e70*/  UIADD3 UR21, UR21, UR14, URZ ;  /* 0x0000000e15157290 */ /* 0x000fe2000fffe03f */
[----:B------:R-:W-:Y:S01]  /*0e80*/  ISETP.NE.U32.AND P0, PT, RZ, UR8, PT ;  /* 0x00000008ff007c0c */ /* 0x000fe2000bf05070 */
[----:B------:R-:W-:Y:S01]  /*0e90*/  ULDC UR25, c[0x0][0x608] ;  /* 0x0001820000197ab9 */ /* 0x000fe20000000800 */
[----:B------:R-:W-:Y:S01]  /*0ea0*/  ULDC UR26, c[0x0][0x658] ;  /* 0x00019600001a7ab9 */ /* 0x000fe20000000800 */
[----:B------:R-:W-:Y:S01]  /*0eb0*/  USHF.R.U64 UR20, UR20, UR15, UR21 ;  /* 0x0000000f14147299 */ /* 0x000fe20008001215 */
[----:B------:R-:W-:Y:S01]  /*0ec0*/  ISETP.NE.AND.EX P0, PT, RZ, UR9, PT, P0 ;  /* 0x00000009ff007c0c */ /* 0x000fe2000bf05300 */
[----:B------:R-:W-:Y:S01]  /*0ed0*/  USHF.R.U32.HI UR21, URZ, UR15, UR21 ;  /* 0x0000000f3f157299 */ /* 0x000fe20008011615 */
[----:B0-----:R-:W-:Y:S01]  /*0ee0*/  R2UR UR24, R3 ;  /* 0x00000000031872ca */ /* 0x001fe200000e0000 */
[----:B------:R-:W-:-:S02]  /*0ef0*/  UMOV UR27, 0x1 ;  /* 0x00000001001b7882 */ /* 0x000fc40000000000 */
[----:B------:R-:W-:Y:S02]  /*0f00*/  USHF.R.U64 UR36, UR20, UR25, UR21 ;  /* 0x0000001914247299 */ /* 0x000fe40008001215 */
[----:B------:R-:W-:Y:S01]  /*0f10*/  USHF.R.U32.HI UR21, URZ, UR25, UR21 ;  /* 0x000000193f157299 */ /* 0x000fe20008011615 */
[----:B------:R-:W-:Y:S01]  /*0f20*/  UMOV UR19, 0xffffffff ;  /* 0xffffffff00137882 */ /* 0x000fe20000000000 */
[----:B------:R-:W-:Y:S02]  /*0f30*/  USHF.L.U32 UR15, UR27, UR26, URZ ;  /* 0x0000001a1b0f7299 */ /* 0x000fe4000800063f */
[----:B------:R-:W-:Y:S02]  /*0f40*/  USHF.L.U32 UR19, UR19, UR26, URZ ;  /* 0x0000001a13137299 */ /* 0x000fe4000800063f */
[----:B------:R-:W-:Y:S02]  /*0f50*/  USHF.R.U64 UR37, UR36, UR26, UR21 ;  /* 0x0000001a24257299 */ /* 0x000fe40008001215 */
[----:B------:R-:W-:-:S02]  /*0f60*/  UIADD3 UR22, -UR22, URZ, URZ ;  /* 0x0000003f16167290 */ /* 0x000fc4000fffe13f */
[----:B------:R-:W-:Y:S01]  /*0f70*/  USHF.R.U32.HI UR26, URZ, UR26, UR21 ;  /* 0x0000001a3f1a7299 */ /* 0x000fe20008011615 */
[----:B------:R-:W-:Y:S01]  /*0f80*/  ULDC UR23, c[0x0][0x144] ;  /* 0x0000510000177ab9 */ /* 0x000fe20000000800 */
[----:B------:R-:W-:Y:S01]  /*0f90*/  ULDC UR12, c[0x0][0x600] ;  /* 0x00018000000c7ab9 */ /* 0x000fe20000000800 */
[----:B------:R-:W-:Y:S02]  /*0fa0*/  UIMAD UR6, UR23, UR22, UR6 ;  /* 0x00000016170672a4 */ /* 0x000fe4000f8e0206 */
[----:B------:R-:W-:Y:S02]  /*0fb0*/  UIADD3 UR14, UR12, -0x1, URZ ;  /* 0xffffffff0c0e7890 */ /* 0x000fe4000fffe03f */
[----:B------:R-:W-:Y:S02]  /*0fc0*/  ULOP3.LUT UR19, URZ, UR19, URZ, 0x33, !UPT ;  /* 0x000000133f137292 */ /* 0x000fe4000f8e333f */
[----:B------:R-:W-:Y:S01]  /*0fd0*/  UIADD3 UR29, -UR24, URZ, URZ ;  /* 0x0000003f181d7290 */ /* 0x000fe2000fffe13f */
[----:B------:R-:W-:Y:S01]  /*0fe0*/  ULDC UR38, c[0x0][0x148] ;  /* 0x0000520000267ab9 */ /* 0x000fe20000000800 */
[----:B------:R-:W-:Y:S01]  /*0ff0*/  ULDC UR34, c[0x0][0x648] ;  /* 0x0001920000227ab9 */ /* 0x000fe20000000800 */
[----:B------:R-:W-:Y:S01]  /*1000*/  ULDC UR35, c[0x0][0x638] ;  /* 0x00018e0000237ab9 */ /* 0x000fe20000000800 */
[----:B------:R-:W-:Y:S01]  /*1010*/  UMOV UR21, UR37 ;  /* 0x0000002500157c82 */ /* 0x000fe20008000000 */
[----:B------:R-:W-:Y:S01]  /*1020*/  UMOV UR22, UR26 ;  /* 0x0000001a00167c82 */ /* 0x000fe20008000000 */
[----:B------:R-:W-:Y:S06]  /*1030*/  @!P0 BRA `(.L_x_11) ;  /* 0x0000000000308947 */ /* 0x000fec0003800000 */
[----:B------:R-:W-:Y:S02]  /*1040*/  ULDC UR21, c[0x0][0x64c] ;  /* 0x0001930000157ab9 */ /* 0x000fe40000000800 */
        /* <DEDUP_REMOVED lines=8> */
[----:B------:R-:W-:-:S07]  /*10d0*/  UIMAD.WIDE.U32.X UR8, UR28, UR9, UR26, UP1 ;  /* 0x000000091c0872a5 */ /* 0x000fce00088e041a */
[----:B------:R-:W-:Y:S01]  /*10e0*/  UMOV UR21, UR8 ;  /* 0x0000000800157c82 */ /* 0x000fe20008000000 */
[----:B------:R-:W-:-:S05]  /*10f0*/  UMOV UR22, UR9 ;  /* 0x0000000900167c82 */ /* 0x000fca0008000000 */
.L_x_11:
[----:B------:R-:W-:Y:S01]  /*1100*/  USHF.R.U64 UR8, UR21, UR34, UR22 ;  /* 0x0000002215087299 */ /* 0x000fe20008001216 */
[----:B------:R-:W-:Y:S01]  /*1110*/  IMAD.U32 R6, RZ, RZ, UR7 ;  /* 0x00000007ff067e24 */ /* 0x000fe2000f8e00ff */
[----:B------:R-:W-:Y:S01]  /*1120*/  ULOP3.LUT UR19, UR36, UR19, URZ, 0xc0, !UPT ;  /* 0x0000001324137292 */ /* 0x000fe2000f8ec03f */
[----:B------:R-:W-:Y:S01]  /*1130*/  IMAD.MOV.U32 R3, RZ, RZ, 0x1 ;  /* 0x00000001ff037424 */ /* 0x000fe200078e00ff */
[----:B------:R-:W-:Y:S02]  /*1140*/  UIADD3 UR9, -UR8, URZ, URZ ;  /* 0x0000003f08097290 */ /* 0x000fe4000fffe13f */
[----:B------:R-:W-:Y:S01]  /*1150*/  UIMAD UR15, UR15, UR8, UR19 ;  /* 0x000000080f0f72a4 */ /* 0x000fe2000f8e0213 */
[----:B------:R0:W-:Y:S01]  /*1160*/  STL [R1+0x270], R6 ;  /* 0x0002700601007387 */ /* 0x0001e20000100800 */
[----:B------:R-:W-:Y:S02]  /*1170*/  @UP2 UIMAD UR6, UR38, UR29, UR11 ;  /* 0x0000001d260622a4 */ /* 0x000fe4000f8e020b */
[----:B------:R-:W-:-:S02]  /*1180*/  ULOP3.LUT UR14, UR20, UR14, URZ, 0xc0, !UPT ;  /* 0x0000000e140e7292 */ /* 0x000fc4000f8ec03f */
[----:B------:R-:W-:-:S03]  /*1190*/  UIMAD UR8, UR9, UR35, UR37 ;  /* 0x00000023090872a4 */ /* 0x000fc6000f8e0225 */
[----:B------:R-:W-:Y:S01]  /*11a0*/  ULDC UR9, c[0x0][0x610] ;  /* 0x0001840000097ab9 */ /* 0x000fe20000000800 */
[----:B------:R-:W-:Y:S02]  /*11b0*/  UIMAD UR8, UR8, UR12, UR14 ;  /* 0x0000000c080872a4 */ /* 0x000fe4000f8e020e */
[----:B------:R-:W-:-:S04]  /*11c0*/  UIMAD UR6, UR15, UR9, UR6 ;  /* 0x000000090f0672a4 */ /* 0x000fc8000f8e0206 */
[----:B------:R-:W-:Y:S02]  /*11d0*/  USEL UR9, UR8, UR6, !UP2 ;  /* 0x0000000608097287 */ /* 0x000fe4000d000000 */
[----:B------:R-:W-:-:S04]  /*11e0*/  USEL UR6, UR6, UR8, !UP2 ;  /* 0x0000000806067287 */ /* 0x000fc8000d000000 */
[----:B------:R-:W-:Y:S02]  /*11f0*/  IMAD.U32 R5, RZ, RZ, UR9 ;  /* 0x00000009ff057e24 */ /* 0x000fe4000f8e00ff */
[----:B------:R-:W-:-:S05]  /*1200*/  IMAD.U32 R4, RZ, RZ, UR6 ;  /* 0x00000006ff047e24 */ /* 0x000fca000f8e00ff */
[----:B------:R0:W-:Y:S04]  /*1210*/  STL [R1+0x27c], R4 ;  /* 0x00027c0401007387 */ /* 0x0001e80000100800 */
[----:B------:R0:W-:Y:S02]  /*1220*/  STL [R1+0x280], R5 ;  /* 0x0002800501007387 */ /* 0x0001e40000100800 */
.L_x_9:
[----:B------:R-:W-:Y:S02]  /*1230*/  ULDC UR6, c[0x0][0x28c] ;  /* 0x0000a30000067ab9 */ /* 0x000fe40000000800 */
[----:B------:R-:W-:-:S04]  /*1240*/  UIADD3 UR6, UR6, 0xff, URZ ;  /* 0x000000ff06067890 */ /* 0x000fc8000fffe03f */
[----:B------:R-:W-:-:S04]  /*1250*/  USHF.R.S32.HI UR7, URZ, 0x1f, UR6 ;  /* 0x0000001f3f077899 */ /* 0x000fc80008011406 */
[----:B------:R-:W-:-:S04]  /*1260*/  ULEA.HI UR6, UR7, UR6, URZ, 0x8 ;  /* 0x0000000607067291 */ /* 0x000fc8000f8f403f */
[----:B------:R-:W-:Y:S01]  /*1270*/  USHF.R.S32.HI UR6, URZ, 0x8, UR6 ;  /* 0x000000083f067899 */ /* 0x000fe20008011406 */
[----:B------:R-:W-:Y:S11]  /*1280*/  @!P1 BRA `(.L_x_12) ;  /* 0x00000184004c9947 */ /* 0x000ff60003800000 */
[----:B------:R-:W-:-:S06]  /*1290*/  UISETP.GT.U32.AND UP1, UPT, UR16, 0x1, UPT ;  /* 0x000000011000788c */ /* 0x000fcc000bf24070 */
[----:B------:R-:W-:-:S13]  /*12a0*/  PLOP3.LUT P0, PT, PT, PT, UP1, 0x80, 0x0 ;  /* 0x000000000000781c */ /* 0x000fda0003f0f018 */
[----:B------:R-:W-:Y:S05]  /*12b0*/  @P0 EXIT ;  /* 0x000000000000094d */ /* 0x000fea0003800000 */
.L_x_13:
[----:B------:R-:W-:-:S08]  /*12c0*/  NOP ;  /* 0x0000000000007918 */ /* 0x000fd00000000000 */
[----:B------:R-:W2:Y:S02]  /*12d0*/  USETMAXREG.TRY_ALLOC.CTAPOOL UP1, 0xe8 ;  /* 0x000000e8000079c8 */ /* 0x000ea40008020600 */
[----:B--2---:R-:W-:-:S13]  /*12e0*/  PLOP3.LUT P0, PT, PT, PT, UP1, 0x80, 0x0 ;  /* 0x000000000000781c */ /* 0x004fda0003f0f018 */
[----:B------:R-:W-:Y:S05]  /*12f0*/  @!P0 BRA `(.L_x_13) ;  /* 0xfffffffc00f08947 */ /* 0x000fea000383ffff */
[----:B------:R-:W-:-:S13]  /*1300*/  LOP3.LUT P0, RZ, R3, 0xff, RZ, 0xc0, !PT ;  /* 0x000000ff03ff7812 */ /* 0x000fda000780c0ff */
[----:B------:R-:W-:Y:S05]  /*1310*/  @!P0 EXIT ;  /* 0x000000000000894d */ /* 0x000fea0003800000 */
[----:B------:R-:W-:Y:S01]  /*1320*/  SHF.R.S32.HI R3, RZ, 0x1f, R0 ;  /* 0x0000001fff037819 */ /* 0x000fe20000011400 */
[----:B------:R-:W2:Y:S01]  /*1330*/  S2UR UR11, SR_CgaCtaId ;  /* 0x00000000000b79c3 */ /* 0x000ea20000008800 */
[----:B------:R-:W-:Y:S01]  /*1340*/  ULDC UR19, c[0x0][0x284] ;  /* 0x0000a10000137ab9 */ /* 0x000fe20000000800 */
[----:B------:R-:W-:Y:S01]  /*1350*/  UIADD3 UR15, UR13, -0x1, URZ ;  /* 0xffffffff0d0f7890 */ /* 0x000fe2000fffe03f */
[CC--:B01----:R-:W-:Y:S01]  /*1360*/  LEA.HI R4, R3.reuse, R0.reuse, RZ, 0x2 ;  /* 0x0000000003047211 */ /* 0x0c3fe200078f10ff */
[----:B------:R-:W-:Y:S01]  /*1370*/  USHF.R.U32.HI UR10, URZ, 0x1, UR6 ;  /* 0x000000013f0a7899 */ /* 0x000fe20008011606 */
[----:B------:R-:W-:Y:S01]  /*1380*/  LEA.HI R3, R3, R0, RZ, 0x5 ;  /* 0x0000000003037211 */ /* 0x000fe200078f28ff */
[----:B------:R-:W-:Y:S01]  /*1390*/  UISETP.LT.AND UP1, UPT, UR6, 0x1, UPT ;  /* 0x000000010600788c */ /* 0x000fe2000bf21270 */
[--C-:B------:R-:W-:Y:S01]  /*13a0*/  SHF.R.S32.HI R2, RZ, 0x2, R4.reuse ;  /* 0x00000002ff027819 */ /* 0x100fe20000011404 */
[----:B------:R-:W-:Y:S01]  /*13b0*/  UMOV UR8, 0x400 ;  /* 0x0000040000087882 */ /* 0x000fe20000000000 */
[----:B------:R-:W-:Y:S01]  /*13c0*/  SHF.R.S32.HI R5, RZ, 0x1f, R4 ;  /* 0x0000001fff057819 */ /* 0x000fe20000011404 */
[----:B------:R-:W-:Y:S01]  /*13d0*/  ULOP3.LUT UR9, UR6, 0x1, URZ, 0xc0, !UPT ;  /* 0x0000000106097892 */ /* 0x000fe2000f8ec03f */
[----:B------:R-:W-:Y:S01]  /*13e0*/  SHF.R.S32.HI R7, RZ, 0x5, R3 ;  /* 0x00000005ff077819 */ /* 0x000fe20000011403 */
[----:B------:R-:W-:Y:S01]  /*13f0*/  USHF.L.U32 UR12, UR15, 0x3, URZ ;  /* 0x000000030f0c7899 */ /* 0x000fe2000800063f */
[----:B------:R-:W-:Y:S01]  /*1400*/  LEA.HI R5, R5, R2, RZ, 0x3 ;  /* 0x0000000205057211 */ /* 0x000fe200078f18ff */
[----:B------:R-:W-:-:S02]  /*1410*/  ULOP3.LUT UR14, UR10, 0x1, URZ, 0xc0, !UPT ;  /* 0x000000010a0e7892 */ /* 0x000fc4000f8ec03f */
[----:B------:R-:W-:Y:S01]  /*1420*/  USEL UR9, UR9, URZ, !UP0 ;  /* 0x0000003f09097287 */ /* 0x000fe2000c000000 */
[----:B------:R-:W-:Y:S01]  /*1430*/  LOP3.LUT R5, R5, 0xfffffff8, RZ, 0xc0, !PT ;  /* 0xfffffff805057812 */ /* 0x000fe200078ec0ff */
[----:B------:R-:W-:Y:S02]  /*1440*/  UISETP.EQ.U32.AND UP0, UPT, UR14, 0x1, !UP0 ;  /* 0x000000010e00788c */ /* 0x000fe4000c702070 */
[----:B------:R-:W-:Y:S02]  /*1450*/  ULOP3.LUT UR7, UR4, 0x1, URZ, 0xfc, !UPT ;  /* 0x0000000104077892 */ /* 0x000fe4000f8efc3f */
[----:B------:R-:W-:Y:S01]  /*1460*/  IMAD.IADD R2, R2, 0x1, -R5 ;  /* 0x0000000102027824 */ /* 0x000fe200078e0a05 */
[----:B------:R-:W-:Y:S01]  /*1470*/  LOP3.LUT R5, R4, 0xfffffffc, RZ, 0xc0, !PT ;  /* 0xfffffffc04057812 */ /* 0x000fe200078ec0ff */
[----:B--2---:R-:W-:Y:S02]  /*1480*/  ULEA UR8, UR11, UR8, 0x18 ;  /* 0x000000080b087291 */ /* 0x004fe4000f8ec03f */
[--C-:B------:R-:W-:Y:S01]  /*1490*/  IMAD R4, R7, -0x10, -R2.reuse ;  /* 0xfffffff007047824 */ /* 0x100fe200078e0a02 */
[----:B------:R-:W-:Y:S01]  /*14a0*/  SHF.R.S32.HI R3, RZ, 0x1f, R2 ;  /* 0x0000001fff037819 */ /* 0x000fe20000011402 */
[----:B------:R-:W-:Y:S01]  /*14b0*/  IMAD.IADD R0, R0, 0x1, -R5 ;  /* 0x0000000100007824 */ /* 0x000fe200078e0a05 */
[----:B------:R-:W-:-:S02]  /*14c0*/  USEL UR11, UR6, 0x1, UP1 ;  /* 0x00000001060b7887 */ /* 0x000fc40008800000 */
[----:B------:R-:W-:Y:S01]  /*14d0*/  UISETP.NE.AND UP1, UPT, UR15, URZ, UPT ;  /* 0x0000003f0f00728c */ /* 0x000fe2000bf25270 */
[----:B------:R-:W-:Y:S01]  /*14e0*/  IMAD.WIDE R2, R7, 0x10, R2 ;  /* 0x0000001007027825 */ /* 0x000fe200078e0202 */
[----:B------:R0:W-:Y:S01]  /*14f0*/  STL [R1+0x284], R0 ;  /* 0x0002840001007387 */ /* 0x0001e20000100800 */
[----:B------:R-:W-:Y:S02]  /*1500*/  ULOP3.LUT UR15, UR12, 0x8, URZ, 0xc0, !UPT ;  /* 0x000000080c0f7892 */ /* 0x000fe4000f8ec03f */
[----:B------:R-:W-:Y:S02]  /*1510*/  UIADD3 UR10, UR8, 0x30, URZ ;  /* 0x00000030080a7890 */ /* 0x000fe4000fffe03f */
[----:B------:R-:W-:Y:S02]  /*1520*/  ULOP3.LUT UR14, UR15, 0x8, URZ, 0x3c, !UPT ;  /* 0x000000080f0e7892 */ /* 0x000fe4000f8e3c3f */
[----:B------:R-:W-:Y:S02]  /*1530*/  UIADD3 UR11, -UR11, UR6, URZ ;  /* 0x000000060b0b7290 */ /* 0x000fe4000fffe13f */
[----:B------:R-:W-:Y:S01]  /*1540*/  USEL UR12, URZ, 0x1, UP1 ;  /* 0x000000013f0c7887 */ /* 0x000fe20008800000 */
[----:B0-----:R-:W-:Y:S01]  /*1550*/  VIADD R0, R4, UR19 ;  /* 0x0000001304007c36 */ /* 0x001fe20008000000 */
[----:B------:R-:W-:-:S02]  /*1560*/  ULEA UR13, UR13, UR10, 0x3 ;  /* 0x0000000a0d0d7291 */ /* 0x000fc4000f8e183f */
[----:B------:R-:W-:Y:S02]  /*1570*/  ULOP3.LUT UR15, UR15, 0x18, URZ, 0x3c, !UPT ;  /* 0x000000180f0f7892 */ /* 0x000fe4000f8e3c3f */
[----:B------:R0:W-:Y:S01]  /*1580*/  STL [R1+0x290], R0 ;  /* 0x0002900001007387 */ /* 0x0001e20000100800 */
[----:B------:R-:W-:-:S03]  /*1590*/  USEL UR16, URZ, 0x1, !UP0 ;  /* 0x000000013f107887 */ /* 0x000fc6000c000000 */
[----:B------:R0:W-:Y:S09]  /*15a0*/  STL.64 [R1+0x288], R2 ;  /* 0x0002880201007387 */ /* 0x0001f20000100a00 */
.L_x_424:
[----:B0-----:R-:W-:Y:S01]  /*15b0*/  IMAD.U32 R0, RZ, RZ, UR12 ;  /* 0x0000000cff007e24 */ /* 0x001fe2000f8e00ff */
[----:B--2---:R-:W0:Y:S01]  /*15c0*/  LDC R2, c[0x0][0x28c] ;  /* 0x0000a300ff027b82 */ /* 0x004e220000000800 */
[----:B------:R-:W-:Y:S01]  /*15d0*/  UMOV UR19, URZ ;  /* 0x0000003f00137c82 */ /* 0x000fe20008000000 */
[----:B------:R-:W-:Y:S02]  /*15e0*/  UMOV UR28, UR9 ;  /* 0x00000009001c7c82 */ /* 0x000fe40008000000 */
[----:B------:R-:W-:-:S04]  /*15f0*/  SHF.L.U32 R0, R0, 0x1f, RZ ;  /* 0x0000001f00007819 */ /* 0x000fc800000006ff */
[----:B-1----:R-:W1:Y:S01]  /*1600*/  SYNCS.PHASECHK.TRANS64.TRYWAIT P0, [UR13+-0x8], R0 ;  /* 0xfffff800ff0075a7 */ /* 0x002e62000800014d */
[----:B0-----:R-:W-:Y:S01]  /*1610*/  ISETP.GE.AND P1, PT, R2, 0x1, PT ;  /* 0x000000010200780c */ /* 0x001fe20003f26270 */
[----:B-1--4-:R-:W-:-:S12]  /*1620*/  @!P0 BRA `(.L_x_14) ;  /* 0x00000190007c8947 */ /* 0x012fd80003800000 */
.L_x_444:
[----:B------:R1:W-:Y:S01]  /*1630*/  STL [R1+0x26c], RZ ;  /* 0x00026cff01007387 */ /* 0x0003e20000100800 */
[----:B------:R-:W-:Y:S01]  /*1640*/  UMOV UR27, UR16 ;  /* 0x00000010001b7c82 */ /* 0x000fe20008000000 */
[----:B------:R-:W-:Y:S01]  /*1650*/  UMOV UR20, URZ ;  /* 0x0000003f00147c82 */ /* 0x000fe20008000000 */
[----:B------:R-:W-:Y:S01]  /*1660*/  UMOV UR21, URZ ;  /* 0x0000003f00157c82 */ /* 0x000fe20008000000 */
[----:B------:R1:W-:Y:S01]  /*1670*/  STL [R1+0x268], RZ ;  /* 0x000268ff01007387 */ /* 0x0003e20000100800 */
[----:B0-----:R-:W-:Y:S01]  /*1680*/  IMAD.MOV.U32 R0, RZ, RZ, RZ ;  /* 0x000000ffff007224 */ /* 0x001fe200078e00ff */
[----:B------:R-:W-:Y:S02]  /*1690*/  CS2R R2, SRZ ;  /* 0x0000000000027805 */ /* 0x000fe4000001ff00 */
[----:B------:R-:W-:Y:S01]  /*16a0*/  CS2R R4, SRZ ;  /* 0x0000000000047805 */ /* 0x000fe2000001ff00 */
[----:B------:R1:W-:Y:S01]  /*16b0*/  STL [R1+0x264], RZ ;  /* 0x000264ff01007387 */ /* 0x0003e20000100800 */
[----:B------:R-:W-:-:S02]  /*16c0*/  CS2R R6, SRZ ;  /* 0x0000000000067805 */ /* 0x000fc4000001ff00 */
[----:B------:R-:W-:Y:S02]  /*16d0*/  CS2R R8, SRZ ;  /* 0x0000000000087805 */ /* 0x000fe4000001ff00 */
[----:B------:R-:W-:Y:S01]  /*16e0*/  CS2R R10, SRZ ;  /* 0x00000000000a7805 */ /* 0x000fe2000001ff00 */
[----:B------:R1:W-:Y:S01]  /*16f0*/  STL [R1+0x260], RZ ;  /* 0x000260ff01007387 */ /* 0x0003e20000100800 */
[----:B------:R-:W-:Y:S02]  /*1700*/  CS2R R12, SRZ ;  /* 0x00000000000c7805 */ /* 0x000fe4000001ff00 */
        /* <DEDUP_REMOVED lines=15> */
[----:B------:R-:W-:Y:S01]  /*1800*/  IMAD.MOV.U32 R228, RZ, RZ, RZ ;  /* 0x000000ffffe47224 */ /* 0x000fe200078e00ff */
[----:B------:R-:W-:Y:S02]  /*1810*/  CS2R R120, SRZ ;  /* 0x0000000000787805 */ /* 0x000fe4000001ff00 */
[----:B------:R-:W-:Y:S01]  /*1820*/  CS2R R122, SRZ ;  /* 0x00000000007a7805 */ /* 0x000fe2000001ff00 */
[----:B------:R1:W-:Y:S01]  /*1830*/  STL [R1+0x24c], RZ ;  /* 0x00024cff01007387 */ /* 0x0003e20000100800 */
[----:B------:R-:W-:Y:S02]  /*1840*/  CS2R R124, SRZ ;  /* 0x00000000007c7805 */ /* 0x000fe4000001ff00 */
[----:B------:R-:W-:-:S02]  /*1850*/  CS2R R126, SRZ ;  /* 0x00000000007e7805 */ /* 0x000fc4000001ff00 */
[----:B------:R-:W-:Y:S01]  /*1860*/  CS2R R128, SRZ ;  /* 0x0000000000807805 */ /* 0x000fe2000001ff00 */
[----:B------:R1:W-:Y:S01]  /*1870*/  STL [R1+0x248], RZ ;  /* 0x000248ff01007387 */ /* 0x0003e20000100800 */
[----:B------:R-:W-:Y:S02]  /*1880*/  CS2R R130, SRZ ;  /* 0x0000000000827805 */ /* 0x000fe4000001ff00 */
        /* <DEDUP_REMOVED lines=119> */
[----:B------:R-:W-:-:S03]  /*2000*/  CS2R R118, SRZ ;  /* 0x0000000000767805 */ /* 0x000fc6000001ff00 */
[----:B------:R1:W-:Y:S04]  /*2010*/  STL [R1+0x1cc], RZ ;  /* 0x0001ccff01007387 */ /* 0x0003e80000100800 */
        /* <DEDUP_REMOVED lines=114> */
[----:B------:R1:W-:Y:S01]  /*2740*/  STL [R1], RZ ;  /* 0x000000ff01007387 */ /* 0x0003e20000100800 */
[----:B------:R-:W-:Y:S05]  /*2750*/  @!P1 BRA `(.L_x_15) ;  /* 0x0000002400d89947 */ /* 0x000fea0003800000 */
[----:B------:R-:W-:-:S06]  /*2760*/  UISETP.NE.AND UP0, UPT, UR7, 0x3, UPT ;  /* 0x000000030700788c */ /* 0x000fcc000bf05270 */
[----:B------:R-:W-:-:S13]  /*2770*/  PLOP3.LUT P1, PT, PT, PT, UP0, 0x80, 0x0 ;  /* 0x000000000000781c */ /* 0x000fda0003f2f008 */
[----:B------:R-:W-:Y:S05]  /*2780*/  @!P1 BRA `(.L_x_16) ;  /* 0x0000000000049947 */ /* 0x000fea0003800000 */
[----:B------:R-:W-:Y:S01]  /*2790*/  BPT.TRAP 0x1 ;  /* 0x000000040000795c */ /* 0x000fe20000300000 */
.L_x_16:
[----:B------:R-:W-:Y:S01]  /*27a0*/  ULEA UR19, UR9, UR8, 0x3 ;  /* 0x0000000809137291 */ /* 0x000fe2000f8e183f */
[----:B------:R-:W-:-:S05]  /*27b0*/  IMAD.U32 R0, RZ, RZ, UR16 ;  /* 0x00000010ff007e24 */ /* 0x000fca000f8e00ff */
[----:B------:R-:W-:-:S04]  /*27c0*/  SHF.L.U32 R0, R0, 0x1f, RZ ;  /* 0x0000001f00007819 */ /* 0x000fc800000006ff */
[----:B------:R0:W2:Y:S01]  /*27d0*/  SYNCS.PHASECHK.TRANS64.TRYWAIT P0, [UR19], R0 ;  /* 0x00000000ff0075a7 */ /* 0x0000a20008000153 */
[----:B------:R-:W-:Y:S05]  /*27e0*/  @!P1 BRA `(.L_x_17) ;  /* 0x0000000000049947 */ /* 0x000fea0003800000 */
[----:B------:R-:W-:Y:S01]  /*27f0*/  BPT.TRAP 0x1 ;  /* 0x000000040000795c */ /* 0x000fe20000300000 */
.L_x_17:
[----:B--2---:R-:W-:Y:S05]  /*2800*/  @P0 BRA `(.L_x_18) ;  /* 0x0000000000080947 */ /* 0x004fea0003800000 */
[----:B------:R-:W2:Y:S02]  /*2810*/  SYNCS.PHASECHK.TRANS64.TRYWAIT P0, [UR19], R0 ;  /* 0x00000000ff0075a7 */ /* 0x000ea40008000153 */
[----:B--2---:R-:W-:Y:S05]  /*2820*/  @!P0 BRA `(.L_x_19) ;  /* 0x0000018000148947 */ /* 0x004fea0003800000 */
.L_x_18:
[----:B------:R-:W-:Y:S01]  /*2830*/  UIADD3 UR20, UR8, 0x100, URZ ;  /* 0x0000010008147890 */ /* 0x000fe2000fffe03f */
[----:B------:R-:W-:Y:S01]  /*2840*/  WARPGROUP.ARRIVE ;  /* 0x00000000000079c5 */ /* 0x000fe20000000000 */
[----:B------:R-:W-:Y:S01]  /*2850*/  UIADD3 UR19, UR8, 0x8100, URZ ;  /* 0x0000810008137890 */ /* 0x000fe2000fffe03f */
[----:B------:R3:W-:Y:S01]  /*2860*/  STL [R1+0x26c], RZ ;  /* 0x00026cff01007387 */ /* 0x0007e20000100800 */
[----:B------:R-:W-:Y:S01]  /*2870*/  USHF.R.U32.HI UR20, URZ, 0x4, UR20 ;  /* 0x000000043f147899 */ /* 0x000fe20008011614 */
[----:B0-2---:R-:W-:Y:S01]  /*2880*/  IMAD.MOV.U32 R0, RZ, RZ, RZ ;  /* 0x000000ffff007224 */ /* 0x005fe200078e00ff */
[----:B------:R-:W-:Y:S01]  /*2890*/  USHF.R.U32.HI UR19, URZ, 0x4, UR19 ;  /* 0x000000043f137899 */ /* 0x000fe20008011613 */
[----:B------:R3:W-:Y:S01]  /*28a0*/  STL [R1+0x268], RZ ;  /* 0x000268ff01007387 */ /* 0x0007e20000100800 */
[----:B------:R-:W-:Y:S01]  /*28b0*/  ULOP3.LUT UR20, UR20, 0x3fff, URZ, 0xc0, !UPT ;  /* 0x00003fff14147892 */ /* 0x000fe2000f8ec03f */
[----:B------:R-:W-:Y:S01]  /*28c0*/  CS2R R2, SRZ ;  /* 0x0000000000027805 */ /* 0x000fe2000001ff00 */
[----:B------:R-:W-:Y:S01]  /*28d0*/  ULOP3.LUT UR19, UR19, 0x3fff, URZ, 0xc0, !UPT ;  /* 0x00003fff13137892 */ /* 0x000fe2000f8ec03f */
[----:B------:R3:W-:Y:S01]  /*28e0*/  STL [R1+0x264], RZ ;  /* 0x000264ff01007387 */ /* 0x0007e20000100800 */
[----:B------:R-:W-:Y:S01]  /*28f0*/  ULOP3.LUT UR20, UR20, 0x10000, URZ, 0xfc, !UPT ;  /* 0x0001000014147892 */ /* 0x000fe2000f8efc3f */
[----:B------:R-:W-:Y:S01]  /*2900*/  CS2R R4, SRZ ;  /* 0x0000000000047805 */ /* 0x000fe2000001ff00 */
[----:B------:R-:W-:Y:S01]  /*2910*/  ULOP3.LUT UR19, UR19, 0x10000, URZ, 0xfc, !UPT ;  /* 0x0001000013137892 */ /* 0x000fe2000f8efc3f */
[----:B------:R3:W-:Y:S01]  /*2920*/  STL [R1+0x260], RZ ;  /* 0x000260ff01007387 */ /* 0x0007e20000100800 */
[----:B------:R-:W-:Y:S01]  /*2930*/  ULEA UR25, UR9, UR20, 0xa ;  /* 0x0000001409197291 */ /* 0x000fe2000f8e503f */
[----:B------:R-:W-:Y:S01]  /*2940*/  CS2R R6, SRZ ;  /* 0x0000000000067805 */ /* 0x000fe2000001ff00 */
[----:B------:R-:W-:Y:S01]  /*2950*/  UIMAD UR24, UR9, 0x1800, UR19 ;  /* 0x00001800091878a4 */ /* 0x000fe2000f8e0213 */
[----:B------:R3:W-:Y:S01]  /*2960*/  STL [R1+0x25c], RZ ;  /* 0x00025cff01007387 */ /* 0x0007e20000100800 */
[----:B------:R-:W-:Y:S01]  /*2970*/  UMOV UR21, 0x40000040 ;  /* 0x4000004000157882 */ /* 0x000fe20000000000 */
[----:B------:R-:W-:Y:S01]  /*2980*/  UMOV UR23, 0x40000040 ;  /* 0x4000004000177882 */ /* 0x000fe20000000000 */
[----:B------:R-:W-:Y:S01]  /*2990*/  UMOV UR19, 0x8 ;  /* 0x0000000800137882 */ /* 0x000fe20000000000 */
[----:B------:R-:W-:Y:S01]  /*29a0*/  UMOV UR20, UR25 ;  /* 0x0000001900147c82 */ /* 0x000fe20008000000 */
[----:B------:R3:W-:Y:S01]  /*29b0*/  STL [R1+0x258], RZ ;  /* 0x000258ff01007387 */ /* 0x0007e20000100800 */
[----:B------:R-:W-:Y:S01]  /*29c0*/  UMOV UR22, UR24 ;  /* 0x0000001800167c82 */ /* 0x000fe20008000000 */
[----:B------:R-:W-:Y:S01]  /*29d0*/  CS2R R8, SRZ ;  /* 0x0000000000087805 */ /* 0x000fe2000001ff00 */
[----:B------:R-:W-:Y:S01]  /*29e0*/  QGMMA.64x192x32.F32.E4M3.E4M3 R120, gdesc[UR20], RZ, !UPT ;  /* 0x02e00000147879f3 */ /* 0x000fe2000c7008ff */
[----:B------:R-:W-:Y:S01]  /*29f0*/  UIADD3 UR22, UR24, 0x600, URZ ;  /* 0x0000060018167890 */ /* 0x000fe2000fffe03f */
[----:B------:R3:W-:Y:S01]  /*2a00*/  STL [R1+0x254], RZ ;  /* 0x000254ff01007387 */ /* 0x0007e20000100800 */
[----:B------:R-:W-:Y:S01]  /*2a10*/  UMOV UR23, 0x40000040 ;  /* 0x4000004000177882 */ /* 0x000fe20000000000 */
        /* <DEDUP_REMOVED lines=15> */
[----:B------:R-:W-:Y:S01]  /*2b10*/  CS2R R224, SRZ ;  /* 0x0000000000e07805 */ /* 0x000fe2000001ff00 */
[----:B------:R-:W-:Y:S01]  /*2b20*/  QGMMA.64x192x32.F32.E4M3.E4M3 R24, gdesc[UR20], RZ, !UPT ;  /* 0x02e00000141879f3 */ /* 0x000fe2000c7008ff */
[----:B------:R-:W-:Y:S01]  /*2b30*/  UIADD3 UR20, UR25, 0x2, URZ ;  /* 0x0000000219147890 */ /* 0x000fe2000fffe03f */
[----:B------:R3:W-:Y:S01]  /*2b40*/  STL [R1+0x240], RZ ;  /* 0x000240ff01007387 */ /* 0x0007e20000100800 */
[----:B------:R-:W-:Y:S01]  /*2b50*/  UIADD3 UR22, UR24, 0x2, URZ ;  /* 0x0000000218167890 */ /* 0x000fe2000fffe03f */
[----:B------:R-:W-:Y:S01]  /*2b60*/  CS2R R226, SRZ ;  /* 0x0000000000e27805 */ /* 0x000fe2000001ff00 */
[----:B------:R-:W-:Y:S01]  /*2b70*/  UMOV UR21, 0x40000040 ;  /* 0x4000004000157882 */ /* 0x000fe20000000000 */
[----:B------:R-:W-:Y:S01]  /*2b80*/  UMOV UR23, 0x40000040 ;  /* 0x4000004000177882 */ /* 0x000fe20000000000 */
[----:B------:R3:W-:Y:S01]  /*2b90*/  STL [R1+0x23c], RZ ;  /* 0x00023cff01007387 */ /* 0x0007e20000100800 */
[----:B------:R-:W-:-:S03]  /*2ba0*/  IMAD.MOV.U32 R228, RZ, RZ, RZ ;  /* 0x000000ffffe47224 */ /* 0x000fc600078e00ff */
        /* <DEDUP_REMOVED lines=27> */
[----:B------:R3:W-:Y:S01]  /*2d60*/  STL [R1+0x1cc], RZ ;  /* 0x0001ccff01007387 */ /* 0x0007e20000100800 */
[----:B------:R-:W-:Y:S01]  /*2d70*/  QGMMA.64x192x32.F32.E4M3.E4M3 R120, gdesc[UR20], R120 ;  /* 0x02e00000147879f3 */ /* 0x000fe20008700878 */
[----:B------:R-:W-:Y:S01]  /*2d80*/  UIADD3 UR22, UR24, 0x602, URZ ;  /* 0x0000060218167890 */ /* 0x000fe2000fffe03f */
[----:B------:R-:W-:Y:S01]  /*2d90*/  UMOV UR23, 0x40000040 ;  /* 0x4000004000177882 */ /* 0x000fe20000000000 */
[----:B------:R3:W-:Y:S04]  /*2da0*/  STL [R1+0x1c8], RZ ;  /* 0x0001c8ff01007387 */ /* 0x0007e80000100800 */
[----:B------:R3:W-:Y:S04]  /*2db0*/  STL [R1+0x1c4], RZ ;  /* 0x0001c4ff01007387 */ /* 0x0007e80000100800 */
[----:B------:R3:W-:Y:S04]  /*2dc0*/  STL [R1+0x1c0], RZ ;  /* 0x0001c0ff01007387 */ /* 0x0007e80000100800 */
[----:B------:R3:W-:Y:S05]  /*2dd0*/  STL [R1+0x1bc], RZ ;  /* 0x0001bcff01007387 */ /* 0x0007ea0000100800 */
[----:B------:R-:W-:Y:S01]  /*2de0*/  QGMMA.64x192x32.F32.E4M3.E4M3 R24, gdesc[UR20], R24 ;  /* 0x02e00000141879f3 */ /* 0x000fe20008700818 */
[----:B------:R-:W-:Y:S01]  /*2df0*/  UIADD3 UR20, UR25, 0x4, URZ ;  /* 0x0000000419147890 */ /* 0x000fe2000fffe03f */
[----:B------:R3:W-:Y:S01]  /*2e00*/  STL [R1+0x1b8], RZ ;  /* 0x0001b8ff01007387 */ /* 0x0007e20000100800 */
[----:B------:R-:W-:Y:S01]  /*2e10*/  UIADD3 UR22, UR24, 0x4, URZ ;  /* 0x0000000418167890 */ /* 0x000fe2000fffe03f */
[----:B------:R-:W-:Y:S01]  /*2e20*/  UMOV UR21, 0x40000040 ;  /* 0x4000004000157882 */ /* 0x000fe20000000000 */
[----:B------:R-:W-:Y:S01]  /*2e30*/  UMOV UR23, 0x40000040 ;  /* 0x4000004000177882 */ /* 0x000fe20000000000 */
        /* <DEDUP_REMOVED lines=134> */
[----:B------:R-:W-:Y:S01]  /*36a0*/  QGMMA.64x192x32.F32.E4M3.E4M3 R120, gdesc[UR20], R120 ;  /* 0x02e00000147879f3 */ /* 0x000fe20008700878 */
[----:B------:R-:W-:Y:S01]  /*36b0*/  UIADD3 UR22, UR24, 0x1202, URZ ;  /* 0x0000120218167890 */ /* 0x000fe2000fffe03f */
[----:B------:R-:W-:-:S15]  /*36c0*/  UMOV UR23, 0x40000040 ;  /* 0x4000004000177882 */ /* 0x000fde0000000000 */
[----:B------:R-:W-:-:S03]  /*36d0*/  NOP ;  /* 0x0000000000007918 */ /* 0x000fc60000000000 */
[----:B------:R-:W-:Y:S01]  /*36e0*/  QGMMA.64x192x32.F32.E4M3.E4M3 R24, gdesc[UR20], R24 ;  /* 0x02e00000141879f3 */ /* 0x000fe20008700818 */
[----:B------:R-:W-:Y:S02]  /*36f0*/  UIADD3 UR20, UR25, 0x204, URZ ;  /* 0x0000020419147890 */ /* 0x000fe4000fffe03f */
[----:B------:R-:W-:Y:S01]  /*3700*/  UIADD3 UR22, UR24, 0xc04, URZ ;  /* 0x00000c0418167890 */ /* 0x000fe2000fffe03f */
[----:B------:R-:W-:Y:S01]  /*3710*/  UMOV UR21, 0x40000040 ;  /* 0x4000004000157882 */ /* 0x000fe20000000000 */
[----:B------:R-:W-:-:S15]  /*3720*/  UMOV UR23, 0x40000040 ;  /* 0x4000004000177882 */ /* 0x000fde0000000000 */
        /* <DEDUP_REMOVED lines=13> */
[----:B------:R-:W-:Y:S01]  /*3800*/  QGMMA.64x192x32.F32.E4M3.E4M3 R24, gdesc[UR20], R24, gsb0 ;  /* 0x02e00000141879f3 */ /* 0x000fe20008000818 */
[----:B------:R-:W-:Y:S02]  /*3810*/  ULDC UR20, c[0x0][0x50c] ;  /* 0x0001430000147ab9 */ /* 0x000fe40000000800 */
[----:B------:R-:W-:-:S04]  /*3820*/  UISETP.NE.AND UP0, UPT, UR20, 0x8, UPT ;  /* 0x000000081400788c */ /* 0x000fc8000bf05270 */
[----:B------:R-:W-:-:S06]  /*3830*/  USEL UR20, URZ, 0x1, UP0 ;  /* 0x000000013f147887 */ /* 0x000fcc0008000000 */
[----:B------:R-:W-:-:S13]  /*3840*/  ISETP.NE.AND P0, PT, RZ, UR20, PT ;  /* 0x00000014ff007c0c */ /* 0x000fda000bf05270 */
[----:B---3--:R-:W-:Y:S05]  /*3850*/  @!P0 BRA `(.L_x_20) ;  /* 0x0000001400808947 */ /* 0x008fea0003800000 */
[----:B------:R-:W-:Y:S02]  /*3860*/  WARPGROUP.DEPBAR.LE gsb0, 0x0 ;  /* 0x00008000000079c5 */ /* 0x000fe40000010000 */
[----:B------:R-:W-:-:S01]  /*3870*/  FADD R227, RZ, R121 ;  /* 0x00000079ffe37221 */ /* 0x000fc20000000000 */
[----:B------:R-:W-:Y:S01]  /*3880*/  FADD R228, RZ, R120 ;  /* 0x00000078ffe47221 */ /* 0x000fe20000000000 */
[----:B------:R-:W-:-:S01]  /*3890*/  FADD R226, RZ, R122 ;  /* 0x0000007affe27221 */ /* 0x000fc20000000000 */
[----:B------:R-:W-:Y:S01]  /*38a0*/  FADD R225, RZ, R123 ;  /* 0x0000007bffe17221 */ /* 0x000fe20000000000 */
[----:B------:R-:W-:-:S01]  /*38b0*/  FADD R224, RZ, R124 ;  /* 0x0000007cffe07221 */ /* 0x000fc20000000000 */
[----:B------:R0:W-:Y:S01]  /*38c0*/  STL [R1+0x298], R227 ;  /* 0x000298e301007387 */ /* 0x0001e20000100800 */
[----:B------:R-:W-:-:S01]  /*38d0*/  FADD R223, RZ, R125 ;  /* 0x0000007dffdf7221 */ /* 0x000fc20000000000 */
[----:B------:R-:W-:Y:S01]  /*38e0*/  FADD R222, RZ, R126 ;  /* 0x0000007effde7221 */ /* 0x000fe20000000000 */
[----:B------:R-:W-:-:S01]  /*38f0*/  FADD R221, RZ, R127 ;  /* 0x0000007fffdd7221 */ /* 0x000fc20000000000 */
[----:B------:R-:W-:Y:S01]  /*3900*/  FADD R220, RZ, R128 ;  /* 0x00000080ffdc7221 */ /* 0x000fe20000000000 */
[----:B------:R-:W-:-:S01]  /*3910*/  FADD R219, RZ, R129 ;  /* 0x00000081ffdb7221 */ /* 0x000fc20000000000 */
[----:B------:R-:W-:Y:S01]  /*3920*/  FADD R218, RZ, R130 ;  /* 0x00000082ffda7221 */ /* 0x000fe20000000000 */
[----:B------:R-:W-:-:S01]  /*3930*/  FADD R217, RZ, R131 ;  /* 0x00000083ffd97221 */ /* 0x000fc20000000000 */
[----:B------:R-:W-:Y:S01]  /*3940*/  FADD R216, RZ, R132 ;  /* 0x00000084ffd87221 */ /* 0x000fe20000000000 */
[----:B------:R-:W-:-:S01]  /*3950*/  FADD R23, RZ, R133 ;  /* 0x00000085ff177221 */ /* 0x000fc20000000000 */
[----:B0-----:R-:W-:Y:S01]  /*3960*/  FADD R227, RZ, R156 ;  /* 0x0000009cffe37221 */ /* 0x001fe20000000000 */
[----:B------:R-:W-:-:S01]  /*3970*/  FADD R22, RZ, R134 ;  /* 0x00000086ff167221 */ /* 0x000fc20000000000 */
[----:B------:R-:W-:Y:S01]  /*3980*/  FADD R21, RZ, R135 ;  /* 0x00000087ff157221 */ /* 0x000fe20000000000 */
[----:B------:R-:W-:-:S01]  /*3990*/  FADD R20, RZ, R136 ;  /* 0x00000088ff147221 */ /* 0x000fc20000000000 */
[----:B------:R-:W-:Y:S01]  /*39a0*/  FADD R19, RZ, R137 ;  /* 0x00000089ff137221 */ /* 0x000fe20000000000 */
[----:B------:R0:W-:Y:S01]  /*39b0*/  STL [R1], R227 ;  /* 0x000000e301007387 */ /* 0x0001e20000100800 */
        /* <DEDUP_REMOVED lines=14> */
[----:B------:R0:W-:Y:S01]  /*3aa0*/  STL [R1+0x4], R227 ;  /* 0x000004e301007387 */ /* 0x0001e20000100800 */
[----:B------:R-:W-:-:S01]  /*3ab0*/  FADD R5, RZ, R151 ;  /* 0x00000097ff057221 */ /* 0x000fc20000000000 */
[----:B------:R-:W-:Y:S01]  /*3ac0*/  FADD R4, RZ, R152 ;  /* 0x00000098ff047221 */ /* 0x000fe20000000000 */
[----:B------:R-:W-:-:S01]  /*3ad0*/  FADD R3, RZ, R153 ;  /* 0x00000099ff037221 */ /* 0x000fc20000000000 */
[----:B------:R-:W-:Y:S01]  /*3ae0*/  FADD R2, RZ, R154 ;  /* 0x0000009aff027221 */ /* 0x000fe20000000000 */
[----:B------:R-:W-:-:S01]  /*3af0*/  FADD R0, RZ, R155 ;  /* 0x0000009bff007221 */ /* 0x000fc20000000000 */
[----:B0-----:R-:W-:-:S05]  /*3b00*/  FADD R227, RZ, R158 ;  /* 0x0000009effe37221 */ /* 0x001fca0000000000 */
[----:B------:R0:W-:Y:S02]  /*3b10*/  STL [R1+0x8], R227 ;  /* 0x000008e301007387 */ /* 0x0001e40000100800 */
        /* <DEDUP_REMOVED lines=305> */
[----:B------:R0:W-:Y:S04]  /*4e30*/  STL [R1+0x26c], R227 ;  /* 0x00026ce301007387 */ /* 0x0001e80000100800 */
[----:B0-----:R0:W5:Y:S01]  /*4e40*/  LDL.LU R227, [R1+0x298] ;  /* 0x0002980001e37983 */ /* 0x0011620000300800 */
[----:B------:R-:W-:-:S05]  /*4e50*/  UMOV UR19, URZ ;  /* 0x0000003f00137c82 */ /* 0x000fca0008000000 */
.L_x_20:
[----:B------:R-:W-:Y:S01]  /*4e60*/  UIADD3 UR28, UR9, 0x1, URZ ;  /* 0x00000001091c7890 */ /* 0x000fe2000fffe03f */
[----:B------:R-:W-:-:S03]  /*4e70*/  UMOV UR21, 0x1 ;  /* 0x0000000100157882 */ /* 0x000fc60000000000 */
[----:B------:R-:W-:-:S04]  /*4e80*/  UISETP.NE.AND UP0, UPT, UR28, 0x2, UPT ;  /* 0x000000021c00788c */ /* 0x000fc8000bf05270 */
[----:B------:R-:W-:Y:S02]  /*4e90*/  USEL UR27, URZ, 0x1, UP0 ;  /* 0x000000013f1b7887 */ /* 0x000fe40008000000 */
[----:B------:R-:W-:Y:S02]  /*4ea0*/  USEL UR28, UR28, URZ, UP0 ;  /* 0x0000003f1c1c7287 */ /* 0x000fe40008000000 */
[----:B------:R-:W-:-:S12]  /*4eb0*/  ULOP3.LUT UR27, UR16, UR27, URZ, 0x3c, !UPT ;  /* 0x0000001b101b7292 */ /* 0x000fd8000f8e3c3f */
.L_x_15:
[----:B------:R-:W-:-:S06]  /*4ec0*/  UISETP.GE.AND UP0, UPT, UR11, 0x1, UPT ;  /* 0x000000010b00788c */ /* 0x000fcc000bf06270 */
[----:B------:R-:W-:-:S13]  /*4ed0*/  PLOP3.LUT P0, PT, PT, PT, UP0, 0x80, 0x0 ;  /* 0x000000000000781c */ /* 0x000fda0003f0f008 */
[----:B------:R-:W-:Y:S05]  /*4ee0*/  @!P0 BRA `(.L_x_21) ;  /* 0x0000002800808947 */ /* 0x000fea0003800000 */
[----:B------:R-:W-:Y:S01]  /*4ef0*/  UMOV UR26, UR11 ;  /* 0x0000000b001a7c82 */ /* 0x000fe20008000000 */
[----:B------:R-:W-:Y:S01]  /*4f00*/  UMOV UR25, UR9 ;  /* 0x0000000900197c82 */ /* 0x000fe20008000000 */
[----:B------:R-:W-:-:S05]  /*4f10*/  ULDC UR24, c[0x0][0x50c] ;  /* 0x0001430000187ab9 */ /* 0x000fca0000000800 */
.L_x_29:
[----:B------:R-:W-:-:S06]  /*4f20*/  UISETP.NE.AND UP0, UPT, UR7, 0x3, UPT ;  /* 0x000000030700788c */ /* 0x000fcc000bf05270 */
[----:B------:R-:W-:-:S13]  /*4f30*/  PLOP3.LUT P1, PT, PT, PT, UP0, 0x80, 0x0 ;  /* 0x000000000000781c */ /* 0x000fda0003f2f008 */
[----:B--2--5:R-:W-:Y:S05]  /*4f40*/  @!P1 BRA `(.L_x_22) ;  /* 0x0000000000049947 */ /* 0x024fea0003800000 */
[----:B------:R-:W-:Y:S01]  /*4f50*/  BPT.TRAP 0x1 ;  /* 0x000000040000795c */ /* 0x000fe20000300000 */
.L_x_22:
[----:B------:R-:W-:Y:S01]  /*4f60*/  ULEA UR22, UR28, UR8, 0x3 ;  /* 0x000000081c167291 */ /* 0x000fe2000f8e183f */
[----:B------:R-:W-:-:S05]  /*4f70*/  IMAD.U32 R229, RZ, RZ, UR27 ;  /* 0x0000001bffe57e24 */ /* 0x000fca000f8e00ff */
[----:B------:R-:W-:-:S04]  /*4f80*/  SHF.L.U32 R229, R229, 0x1f, RZ ;  /* 0x0000001fe5e57819 */ /* 0x000fc800000006ff */
[----:B------:R2:W3:Y:S01]  /*4f90*/  SYNCS.PHASECHK.TRANS64.TRYWAIT P0, [UR22], R229 ;  /* 0x000000e5ff0075a7 */ /* 0x0004e20008000156 */
[----:B------:R-:W-:Y:S05]  /*4fa0*/  @!P1 BRA `(.L_x_23) ;  /* 0x0000000000049947 */ /* 0x000fea0003800000 */
[----:B------:R-:W-:Y:S01]  /*4fb0*/  BPT.TRAP 0x1 ;  /* 0x000000040000795c */ /* 0x000fe20000300000 */
.L_x_23:
[----:B---3--:R-:W-:Y:S05]  /*4fc0*/  @P0 BRA `(.L_x_24) ;  /* 0x0000000000080947 */ /* 0x008fea0003800000 */
[----:B------:R-:W3:Y:S02]  /*4fd0*/  SYNCS.PHASECHK.TRANS64.TRYWAIT P0, [UR22], R229 ;  /* 0x000000e5ff0075a7 */ /* 0x000ee40008000156 */
[----:B---3--:R-:W-:Y:S05]  /*4fe0*/  @!P0 BRA `(.L_x_25) ;  /* 0x00000158003c8947 */ /* 0x008fea0003800000 */
.L_x_24:
[----:B------:R-:W-:Y:S01]  /*4ff0*/  UIADD3 UR23, UR8, 0x100, URZ ;  /* 0x0000010008177890 */ /* 0x000fe2000fffe03f */
[----:B------:R-:W-:Y:S01]  /*5000*/  WARPGROUP.ARRIVE ;  /* 0x00000000000079c5 */ /* 0x000fe20000000000 */
[----:B------:R-:W-:Y:S02]  /*5010*/  UIADD3 UR22, UR8, 0x8100, URZ ;  /* 0x0000810008167890 */ /* 0x000fe4000fffe03f */
[----:B------:R-:W-:Y:S02]  /*5020*/  USHF.R.U32.HI UR23, URZ, 0x4, UR23 ;  /* 0x000000043f177899 */ /* 0x000fe40008011617 */
[----:B------:R-:W-:Y:S02]  /*5030*/  USHF.R.U32.HI UR22, URZ, 0x4, UR22 ;  /* 0x000000043f167899 */ /* 0x000fe40008011616 */
[----:B------:R-:W-:Y:S02]  /*5040*/  UISETP.NE.AND UP0, UPT, UR20, URZ, UPT ;  /* 0x0000003f1400728c */ /* 0x000fe4000bf05270 */
[----:B------:R-:W-:-:S02]  /*5050*/  ULOP3.LUT UR23, UR23, 0x3fff, URZ, 0xc0, !UPT ;  /* 0x00003fff17177892 */ /* 0x000fc4000f8ec03f */
[----:B------:R-:W-:Y:S02]  /*5060*/  ULOP3.LUT UR22, UR22, 0x3fff, URZ, 0xc0, !UPT ;  /* 0x00003fff16167892 */ /* 0x000fe4000f8ec03f */
[----:B------:R-:W-:Y:S02]  /*5070*/  USEL UR21, UR21, URZ, !UP0 ;  /* 0x0000003f15157287 */ /* 0x000fe4000c000000 */
[----:B------:R-:W-:Y:S02]  /*5080*/  ULOP3.LUT UR23, UR23, 0x10000, URZ, 0xfc, !UPT ;  /* 0x0001000017177892 */ /* 0x000fe4000f8efc3f */
[----:B------:R-:W-:Y:S02]  /*5090*/  ULOP3.LUT UR22, UR22, 0x10000, URZ, 0xfc, !UPT ;  /* 0x0001000016167892 */ /* 0x000fe4000f8efc3f */
[----:B------:R-:W-:Y:S02]  /*50a0*/  UISETP.NE.U32.AND UP0, UPT, UR21, URZ, UPT ;  /* 0x0000003f1500728c */ /* 0x000fe4000bf05070 */
[----:B------:R-:W-:-:S02]  /*50b0*/  ULEA UR34, UR28, UR23, 0xa ;  /* 0x000000171c227291 */ /* 0x000fc4000f8e503f */
[----:B------:R-:W-:Y:S01]  /*50c0*/  UIMAD UR29, UR28, 0x1800, UR22 ;  /* 0x000018001c1d78a4 */ /* 0x000fe2000f8e0216 */
[----:B------:R-:W-:Y:S01]  /*50d0*/  UMOV UR21, 0x40000040 ;  /* 0x4000004000157882 */ /* 0x000fe20000000000 */
[----:B------:R-:W-:Y:S01]  /*50e0*/  UMOV UR23, 0x40000040 ;  /* 0x4000004000177882 */ /* 0x000fe20000000000 */
[----:B------:R-:W-:Y:S02]  /*50f0*/  UIADD3 UR19, UR19, 0x8, URZ ;  /* 0x0000000813137890 */ /* 0x000fe4000fffe03f */
[----:B------:R-:W-:Y:S02]  /*5100*/  UMOV UR20, UR34 ;  /* 0x0000002200147c82 */ /* 0x000fe40008000000 */
[----:B------:R-:W-:Y:S02]  /*5110*/  UMOV UR22, UR29 ;  /* 0x0000001d00167c82 */ /* 0x000fe40008000000 */
[----:B------:R-:W-:Y:S01]  /*5120*/  QGMMA.64x192x32.F32.E4M3.E4M3 R120, gdesc[UR20], R120, UP0 ;  /* 0x02e00000147879f3 */ /* 0x000fe2000bf00878 */
[----:B------:R-:W-:Y:S01]  /*5130*/  UIADD3 UR22, UR29, 0x600, URZ ;  /* 0x000006001d167890 */ /* 0x000fe2000fffe03f */
[----:B------:R-:W-:-:S15]  /*5140*/  UMOV UR23, 0x40000040 ;  /* 0x4000004000177882 */ /* 0x000fde0000000000 */
[----:B------:R-:W-:-:S03]  /*5150*/  NOP ;  /* 0x0000000000007918 */ /* 0x000fc60000000000 */
[----:B------:R-:W-:Y:S01]  /*5160*/  QGMMA.64x192x32.F32.E4M3.E4M3 R24, gdesc[UR20], R24, UP0 ;  /* 0x02e00000141879f3 */ /* 0x000fe2000bf00818 */
[----:B------:R-:W-:Y:S02]  /*5170*/  UIADD3 UR20, UR34, 0x2, URZ ;  /* 0x0000000222147890 */ /* 0x000fe4000fffe03f */
[----:B------:R-:W-:Y:S01]  /*5180*/  UIADD3 UR22, UR29, 0x2, URZ ;  /* 0x000000021d167890 */ /* 0x000fe2000fffe03f */
[----:B------:R-:W-:Y:S01]  /*5190*/  UMOV UR21, 0x40000040 ;  /* 0x4000004000157882 */ /* 0x000fe20000000000 */
[----:B------:R-:W-:Y:S01]  /*51a0*/  UMOV UR23, 0x40000040 ;  /* 0x4000004000177882 */ /* 0x000fe20000000000 */
[----:B------:R-:W-:-:S14]  /*51b0*/  UISETP.NE.AND UP0, UPT, UR19, UR24, UPT ;  /* 0x000000181300728c */ /* 0x000fdc000bf05270 */
        /* <DEDUP_REMOVED lines=59> */
[----:B------:R-:W-:-:S06]  /*5570*/  USEL UR20, URZ, 0x1, UP0 ;  /* 0x000000013f147887 */ /* 0x000fcc0008000000 */
[----:B------:R-:W-:Y:S01]  /*5580*/  ISETP.NE.AND P0, PT, RZ, UR20, PT ;  /* 0x00000014ff007c0c */ /* 0x000fe2000bf05270 */
[----:B------:R-:W-:-:S12]  /*5590*/  WARPGROUP.DEPBAR.LE gsb0, 0x1 ;  /* 0x00008000000079c5 */ /* 0x000fd80000010100 */
[----:B------:R-:W-:Y:S05]  /*55a0*/  @!P0 BRA `(.L_x_26) ;  /* 0x0000002000708947 */ /* 0x000fea0003800000 */
[----:B------:R-:W-:Y:S02]  /*55b0*/  WARPGROUP.DEPBAR.LE gsb0, 0x0 ;  /* 0x00008000000079c5 */ /* 0x000fe40000010000 */
[----:B-----5:R-:W-:-:S01]  /*55c0*/  FADD R227, R121, R227 ;  /* 0x000000e379e37221 */ /* 0x020fc20000000000 */
[----:B------:R-:W-:Y:S01]  /*55d0*/  FADD R226, R122, R226 ;  /* 0x000000e27ae27221 */ /* 0x000fe20000000000 */
[----:B------:R-:W-:-:S01]  /*55e0*/  FADD R225, R123, R225 ;  /* 0x000000e17be17221 */ /* 0x000fc20000000000 */
[----:B------:R-:W-:Y:S01]  /*55f0*/  FADD R224, R124, R224 ;  /* 0x000000e07ce07221 */ /* 0x000fe20000000000 */
[----:B------:R-:W-:-:S01]  /*5600*/  FADD R223, R125, R223 ;  /* 0x000000df7ddf7221 */ /* 0x000fc20000000000 */
[----:B------:R3:W-:Y:S01]  /*5610*/  STL [R1+0x298], R227 ;  /* 0x000298e301007387 */ /* 0x0007e20000100800 */
[----:B------:R-:W-:-:S01]  /*5620*/  FADD R222, R126, R222 ;  /* 0x000000de7ede7221 */ /* 0x000fc20000000000 */
[----:B------:R-:W-:Y:S01]  /*5630*/  FADD R221, R127, R221 ;  /* 0x000000dd7fdd7221 */ /* 0x000fe20000000000 */
[----:B------:R-:W-:-:S01]  /*5640*/  FADD R220, R128, R220 ;  /* 0x000000dc80dc7221 */ /* 0x000fc20000000000 */
[----:B------:R-:W-:Y:S01]  /*5650*/  FADD R219, R129, R219 ;  /* 0x000000db81db7221 */ /* 0x000fe20000000000 */
[----:B------:R-:W-:-:S01]  /*5660*/  FADD R218, R130, R218 ;  /* 0x000000da82da7221 */ /* 0x000fc20000000000 */
[----:B------:R-:W-:Y:S01]  /*5670*/  FADD R217, R131, R217 ;  /* 0x000000d983d97221 */ /* 0x000fe20000000000 */
[----:B------:R-:W-:-:S01]  /*5680*/  FADD R216, R132, R216 ;  /* 0x000000d884d87221 */ /* 0x000fc20000000000 */
[----:B------:R-:W-:Y:S01]  /*5690*/  FADD R23, R133, R23 ;  /* 0x0000001785177221 */ /* 0x000fe20000000000 */
[----:B------:R-:W-:-:S01]  /*56a0*/  FADD R22, R134, R22 ;  /* 0x0000001686167221 */ /* 0x000fc20000000000 */
[----:B---3--:R-:W3:Y:S01]  /*56b0*/  LDL.LU R227, [R1+0x8] ;  /* 0x0000080001e37983 */ /* 0x008ee20000300800 */
[----:B------:R-:W-:-:S01]  /*56c0*/  FADD R21, R135, R21 ;  /* 0x0000001587157221 */ /* 0x000fc20000000000 */
[----:B------:R-:W-:Y:S01]  /*56d0*/  FADD R20, R136, R20 ;  /* 0x0000001488147221 */ /* 0x000fe20000000000 */
[----:B------:R-:W-:-:S01]  /*56e0*/  FADD R19, R137, R19 ;  /* 0x0000001389137221 */ /* 0x000fc20000000000 */
[----:B------:R4:W-:Y:S01]  /*56f0*/  STL [R1+0x29c], R226 ;  /* 0x00029ce201007387 */ /* 0x0009e20000100800 */
[----:B------:R-:W-:-:S03]  /*5700*/  FADD R228, R120, R228 ;  /* 0x000000e478e47221 */ /* 0x000fc60000000000 */
[----:B----4-:R-:W4:Y:S04]  /*5710*/  LDL.LU R226, [R1+0x4] ;  /* 0x0000040001e27983 */ /* 0x010f280000300800 */
[----:B------:R0:W-:Y:S04]  /*5720*/  STL [R1+0x2a0], R225 ;  /* 0x0002a0e101007387 */ /* 0x0001e80000100800 */
[----:B0-----:R-:W2:Y:S04]  /*5730*/  LDL.LU R225, [R1] ;  /* 0x0000000001e17983 */ /* 0x001ea80000300800 */
[----:B------:R-:W-:Y:S04]  /*5740*/  STL [R1+0x2a4], R224 ;  /* 0x0002a4e001007387 */ /* 0x000fe80000100800 */
        /* <DEDUP_REMOVED lines=12> */
[----:B------:R-:W-:Y:S01]  /*5810*/  STL [R1+0x2d8], R19 ;  /* 0x0002d81301007387 */ /* 0x000fe20000100800 */
[----:B---3--:R-:W-:-:S05]  /*5820*/  FADD R227, R158, R227 ;  /* 0x000000e39ee37221 */ /* 0x008fca0000000000 */
[----:B------:R0:W-:Y:S01]  /*5830*/  STL [R1+0x8], R227 ;  /* 0x000008e301007387 */ /* 0x0001e20000100800 */
[----:B----4-:R-:W-:-:S01]  /*5840*/  FADD R226, R157, R226 ;  /* 0x000000e29de27221 */ /* 0x010fc20000000000 */
[----:B--2---:R-:W-:-:S05]  /*5850*/  FADD R225, R156, R225 ;  /* 0x000000e19ce17221 */ /* 0x004fca0000000000 */
[----:B------:R-:W-:Y:S04]  /*5860*/  STL [R1], R225 ;  /* 0x000000e101007387 */ /* 0x000fe80000100800 */
[----:B0-----:R-:W2:Y:S04]  /*5870*/  LDL.LU R227, [R1+0xc] ;  /* 0x00000c0001e37983 */ /* 0x001ea80000300800 */
[----:B------:R0:W-:Y:S04]  /*5880*/  STL [R1+0x4], R226 ;  /* 0x000004e201007387 */ /* 0x0001e80000100800 */
[----:B0-----:R-:W3:Y:S04]  /*5890*/  LDL.LU R226, [R1+0x10] ;  /* 0x0000100001e27983 */ /* 0x001ee80000300800 */
[----:B------:R-:W4:Y:S04]  /*58a0*/  LDL.LU R225, [R1+0x14] ;  /* 0x0000140001e17983 */ /* 0x000f280000300800 */
        /* <DEDUP_REMOVED lines=13> */
[----:B------:R-:W4:Y:S01]  /*5980*/  LDL.LU R19, [R1+0x4c] ;  /* 0x00004c0001137983 */ /* 0x000f220000300800 */
[----:B--2---:R-:W-:-:S05]  /*5990*/  FADD R227, R159, R227 ;  /* 0x000000e39fe37221 */ /* 0x004fca0000000000 */
[----:B------:R0:W-:Y:S01]  /*59a0*/  STL [R1+0xc], R227 ;  /* 0x00000ce301007387 */ /* 0x0001e20000100800 */
[----:B---3--:R-:W-:-:S01]  /*59b0*/  FADD R226, R160, R226 ;  /* 0x000000e2a0e27221 */ /* 0x008fc20000000000 */
[----:B----4-:R-:W-:-:S04]  /*59c0*/  FADD R225, R161, R225 ;  /* 0x000000e1a1e17221 */ /* 0x010fc80000000000 */
[----:B------:R2:W-:Y:S01]  /*59d0*/  STL [R1+0x10], R226 ;  /* 0x000010e201007387 */ /* 0x0005e20000100800 */
[----:B------:R-:W-:-:S03]  /*59e0*/  FADD R224, R162, R224 ;  /* 0x000000e0a2e07221 */ /* 0x000fc60000000000 */
        /* <DEDUP_REMOVED lines=24> */
[----:B0-----:R-:W4:Y:S01]  /*5b70*/  LDL.LU R227, [R1+0x50] ;  /* 0x0000500001e37983 */ /* 0x001f220000300800 */
[----:B------:R-:W-:-:S03]  /*5b80*/  FADD R19, R175, R19 ;  /* 0x00000013af137221 */ /* 0x000fc60000000000 */
[----:B------:R0:W-:Y:S04]  /*5b90*/  STL [R1+0x44], R21 ;  /* 0x0000441501007387 */ /* 0x0001e80000100800 */
[----:B--2---:R-:W2:Y:S04]  /*5ba0*/  LDL.LU R226, [R1+0x54] ;  /* 0x0000540001e27983 */ /* 0x004ea80000300800 */
[----:B------:R0:W-:Y:S04]  /*5bb0*/  STL [R1+0x48], R20 ;  /* 0x0000481401007387 */ /* 0x0001e80000100800 */
[----:B---3--:R-:W3:Y:S04]  /*5bc0*/  LDL.LU R225, [R1+0x58] ;  /* 0x0000580001e17983 */ /* 0x008ee80000300800 */
[----:B------:R0:W-:Y:S04]  /*5bd0*/  STL [R1+0x4c], R19 ;  /* 0x00004c1301007387 */ /* 0x0001e80000100800 */
[----:B----4-:R-:W4:Y:S04]  /*5be0*/  LDL.LU R224, [R1+0x5c] ;  /* 0x00005c0001e07983 */ /* 0x010f280000300800 */
[----:B-1----:R-:W4:Y:S04]  /*5bf0*/  LDL.LU R223, [R1+0x60] ;  /* 0x0000600001df7983 */ /* 0x002f280000300800 */
        /* <DEDUP_REMOVED lines=9> */
[----:B0-----:R-:W4:Y:S04]  /*5c90*/  LDL.LU R21, [R1+0x88] ;  /* 0x0000880001157983 */ /* 0x001f280000300800 */
[----:B------:R-:W4:Y:S04]  /*5ca0*/  LDL.LU R20, [R1+0x8c] ;  /* 0x00008c0001147983 */ /* 0x000f280000300800 */
[----:B------:R-:W4:Y:S01]  /*5cb0*/  LDL.LU R19, [R1+0x90] ;  /* 0x0000900001137983 */ /* 0x000f220000300800 */
[----:B------:R-:W-:-:S01]  /*5cc0*/  FADD R227, R176, R227 ;  /* 0x000000e3b0e37221 */ /* 0x000fc20000000000 */
[----:B--2---:R-:W-:-:S04]  /*5cd0*/  FADD R226, R177, R226 ;  /* 0x000000e2b1e27221 */ /* 0x004fc80000000000 */
[----:B------:R0:W-:Y:S01]  /*5ce0*/  STL [R1+0x50], R227 ;  /* 0x000050e301007387 */ /* 0x0001e20000100800 */
[----:B---3--:R-:W-:-:S03]  /*5cf0*/  FADD R225, R178, R225 ;  /* 0x000000e1b2e17221 */ /* 0x008fc60000000000 */
[----:B------:R1:W-:Y:S01]  /*5d00*/  STL [R1+0x54], R226 ;  /* 0x000054e201007387 */ /* 0x0003e20000100800 */
[----:B----4-:R-:W-:-:S03]  /*5d10*/  FADD R224, R179, R224 ;  /* 0x000000e0b3e07221 */ /* 0x010fc60000000000 */
        /* <DEDUP_REMOVED lines=27> */
[----:B-1----:R-:W4:Y:S04]  /*5ed0*/  LDL.LU R226, [R1+0x98] ;  /* 0x0000980001e27983 */ /* 0x002f280000300800 */
[----:B------:R1:W-:Y:S04]  /*5ee0*/  STL [R1+0x8c], R20 ;  /* 0x00008c1401007387 */ /* 0x0003e80000100800 */
[----:B--2---:R-:W2:Y:S04]  /*5ef0*/  LDL.LU R225, [R1+0x9c] ;  /* 0x00009c0001e17983 */ /* 0x004ea80000300800 */
[----:B------:R1:W-:Y:S04]  /*5f00*/  STL [R1+0x90], R19 ;  /* 0x0000901301007387 */ /* 0x0003e80000100800 */
[----:B---3--:R-:W3:Y:S04]  /*5f10*/  LDL.LU R224, [R1+0xa0] ;  /* 0x0000a00001e07983 */ /* 0x008ee80000300800 */
[----:B----4-:R-:W4:Y:S04]  /*5f20*/  LDL.LU R223, [R1+0xa4] ;  /* 0x0000a40001df7983 */ /* 0x010f280000300800 */
        /* <DEDUP_REMOVED lines=10> */
[----:B-1----:R-:W4:Y:S04]  /*5fd0*/  LDL.LU R20, [R1+0xd0] ;  /* 0x0000d00001147983 */ /* 0x002f280000300800 */
[----:B------:R-:W4:Y:S01]  /*5fe0*/  LDL.LU R19, [R1+0xd4] ;  /* 0x0000d40001137983 */ /* 0x000f220000300800 */
[----:B------:R-:W-:-:S01]  /*5ff0*/  FADD R227, R193, R227 ;  /* 0x000000e3c1e37221 */ /* 0x000fc20000000000 */
[----:B------:R-:W-:-:S04]  /*6000*/  FADD R226, R194, R226 ;  /* 0x000000e2c2e27221 */ /* 0x000fc80000000000 */
[----:B------:R0:W-:Y:S01]  /*6010*/  STL [R1+0x94], R227 ;  /* 0x000094e301007387 */ /* 0x0001e20000100800 */
[----:B--2---:R-:W-:-:S03]  /*6020*/  FADD R225, R195, R225 ;  /* 0x000000e1c3e17221 */ /* 0x004fc60000000000 */
        /* <DEDUP_REMOVED lines=253> */
[----:B------:R-:W-:Y:S01]  /*7000*/  STL [R1+0x1e8], R227 ;  /* 0x0001e8e301007387 */ /* 0x000fe20000100800 */
[----:B--2---:R-:W-:-:S03]  /*7010*/  FADD R225, R88, R225 ;  /* 0x000000e158e17221 */ /* 0x004fc60000000000 */
[----:B------:R-:W-:Y:S01]  /*7020*/  STL [R1+0x1ec], R226 ;  /* 0x0001ece201007387 */ /* 0x000fe20000100800 */
[----:B---3--:R-:W-:-:S03]  /*7030*/  FADD R224, R89, R224 ;  /* 0x000000e059e07221 */ /* 0x008fc60000000000 */
[----:B------:R-:W-:Y:S01]  /*7040*/  STL [R1+0x1f0], R225 ;  /* 0x0001f0e101007387 */ /* 0x000fe20000100800 */
[----:B----4-:R-:W-:-:S03]  /*7050*/  FADD R223, R90, R223 ;  /* 0x000000df5adf7221 */ /* 0x010fc60000000000 */
[----:B------:R-:W-:Y:S01]  /*7060*/  STL [R1+0x1f4], R224 ;  /* 0x0001f4e001007387 */ /* 0x000fe20000100800 */
[----:B------:R-:W-:-:S03]  /*7070*/  FADD R222, R91, R222 ;  /* 0x000000de5bde7221 */ /* 0x000fc60000000000 */
        /* <DEDUP_REMOVED lines=19> */
[----:B------:R-:W-:-:S01]  /*71b0*/  FADD R20, R101, R20 ;  /* 0x0000001465147221 */ /* 0x000fc20000000000 */
[----:B------:R-:W-:-:S05]  /*71c0*/  FADD R19, R102, R19 ;  /* 0x0000001366137221 */ /* 0x000fca0000000000 */
[----:B------:R0:W-:Y:S04]  /*71d0*/  STL [R1+0x228], R19 ;  /* 0x0002281301007387 */ /* 0x0001e80000100800 */
[----:B------:R-:W-:Y:S04]  /*71e0*/  STL [R1+0x220], R21 ;  /* 0x0002201501007387 */ /* 0x000fe80000100800 */
        /* <DEDUP_REMOVED lines=20> */
[----:B---3--:R-:W-:-:S03]  /*7330*/  FADD R20, R104, R20 ;  /* 0x0000001468147221 */ /* 0x008fc60000000000 */
[----:B0-----:R3:W5:Y:S01]  /*7340*/  LDL.LU R19, [R1+0x2d8] ;  /* 0x0002d80001137983 */ /* 0x0017620000300800 */
[----:B----4-:R-:W-:-:S03]  /*7350*/  FADD R21, R105, R21 ;  /* 0x0000001569157221 */ /* 0x010fc60000000000 */
[----:B------:R0:W-:Y:S01]  /*7360*/  STL [R1+0x230], R20 ;  /* 0x0002301401007387 */ /* 0x0001e20000100800 */
[----:B------:R-:W-:-:S01]  /*7370*/  FADD R22, R106, R22 ;  /* 0x000000166a167221 */ /* 0x000fc20000000000 */
[----:B------:R-:W-:Y:S02]  /*7380*/  FADD R23, R107, R23 ;  /* 0x000000176b177221 */ /* 0x000fe40000000000 */
[----:B0-----:R3:W5:Y:S01]  /*7390*/  LDL.LU R20, [R1+0x2d4] ;  /* 0x0002d40001147983 */ /* 0x0017620000300800 */
[----:B------:R-:W-:-:S03]  /*73a0*/  FADD R216, R108, R216 ;  /* 0x000000d86cd87221 */ /* 0x000fc60000000000 */
[----:B------:R0:W-:Y:S01]  /*73b0*/  STL [R1+0x234], R21 ;  /* 0x0002341501007387 */ /* 0x0001e20000100800 */
[----:B------:R-:W-:-:S01]  /*73c0*/  FADD R217, R109, R217 ;  /* 0x000000d96dd97221 */ /* 0x000fc20000000000 */
[----:B------:R-:W-:Y:S02]  /*73d0*/  FADD R218, R110, R218 ;  /* 0x000000da6eda7221 */ /* 0x000fe40000000000 */
[----:B0-----:R3:W5:Y:S04]  /*73e0*/  LDL.LU R21, [R1+0x2d0] ;  /* 0x0002d00001157983 */ /* 0x0017680000300800 */
[----:B------:R0:W-:Y:S01]  /*73f0*/  STL [R1+0x238], R22 ;  /* 0x0002381601007387 */ /* 0x0001e20000100800 */
[----:B------:R-:W-:-:S01]  /*7400*/  FADD R219, R111, R219 ;  /* 0x000000db6fdb7221 */ /* 0x000fc20000000000 */
[----:B------:R-:W-:-:S02]  /*7410*/  FADD R220, R112, R220 ;  /* 0x000000dc70dc7221 */ /* 0x000fc40000000000 */
[----:B0-----:R3:W5:Y:S04]  /*7420*/  LDL.LU R22, [R1+0x2cc] ;  /* 0x0002cc0001167983 */ /* 0x0017680000300800 */
[----:B------:R0:W-:Y:S01]  /*7430*/  STL [R1+0x23c], R23 ;  /* 0x00023c1701007387 */ /* 0x0001e20000100800 */
[----:B------:R-:W-:-:S01]  /*7440*/  FADD R221, R113, R221 ;  /* 0x000000dd71dd7221 */ /* 0x000fc20000000000 */
[----:B------:R-:W-:Y:S02]  /*7450*/  FADD R222, R114, R222 ;  /* 0x000000de72de7221 */ /* 0x000fe40000000000 */
[----:B0-----:R3:W5:Y:S04]  /*7460*/  LDL.LU R23, [R1+0x2c8] ;  /* 0x0002c80001177983 */ /* 0x0017680000300800 */
[----:B------:R0:W-:Y:S01]  /*7470*/  STL [R1+0x240], R216 ;  /* 0x000240d801007387 */ /* 0x0001e20000100800 */
[----:B------:R-:W-:-:S03]  /*7480*/  FADD R223, R115, R223 ;  /* 0x000000df73df7221 */ /* 0x000fc60000000000 */
        /* <DEDUP_REMOVED lines=13> */
[----:B------:R0:W-:Y:S04]  /*7560*/  STL [R1+0x254], R221 ;  /* 0x000254dd01007387 */ /* 0x0001e80000100800 */
        /* <DEDUP_REMOVED lines=12> */
[----:B0-----:R3:W5:Y:S01]  /*7630*/  LDL.LU R227, [R1+0x298] ;  /* 0x0002980001e37983 */ /* 0x0017620000300800 */
        /* <DEDUP_REMOVED lines=18> */
[----:B---3--:R-:W-:-:S06]  /*7760*/  UMOV UR19, URZ ;  /* 0x0000003f00137c82 */ /* 0x008fcc0008000000 */
.L_x_26:
[----:B------:R-:W-:Y:S05]  /*7770*/  @!P1 BRA `(.L_x_27) ;  /* 0x0000000000049947 */ /* 0x000fea0003800000 */
[----:B------:R-:W-:Y:S01]  /*7780*/  BPT.TRAP 0x1 ;  /* 0x000000040000795c */ /* 0x000fe20000300000 */
.L_x_27:
[----:B------:R-:W-:Y:S02]  /*7790*/  UISETP.GT.U32.AND UP0, UPT, UR4, 0x1, UPT ;  /* 0x000000010400788c */ /* 0x000fe4000bf04070 */
[----:B------:R-:W-:-:S04]  /*77a0*/  ULEA UR21, UR25, UR8, 0x3 ;  /* 0x0000000819157291 */ /* 0x000fc8000f8e183f */
[----:B------:R-:W-:Y:S01]  /*77b0*/  UIADD3 UR21, UR21, 0x10, URZ ;  /* 0x0000001015157890 */ /* 0x000fe2000fffe03f */
[----:B------:R-:W-:-:S03]  /*77c0*/  PLOP3.LUT P0, PT, PT, PT, UP0, 0x80, 0x0 ;  /* 0x000000000000781c */ /* 0x000fc60003f0f008 */
[----:B------:R-:W-:-:S09]  /*77d0*/  UPRMT UR21, URZ, 0x654, UR21 ;  /* 0x000006543f157896 */ /* 0x000fd20008000015 */
[----:B------:R-:W-:Y:S01]  /*77e0*/  SYNCS.ARRIVE.TRANS64.RED.A1T0 RZ, [UR21], RZ ;  /* 0x000000ffffff79a7 */ /* 0x000fe20008100415 */
[----:B------:R-:W-:Y:S05]  /*77f0*/  @P0 BRA `(.L_x_28) ;  /* 0x0000000000040947 */ /* 0x000fea0003800000 */
[----:B------:R-:W-:Y:S01]  /*7800*/  BPT.TRAP 0x1 ;  /* 0x000000040000795c */ /* 0x000fe20000300000 */
.L_x_28:
[----:B------:R-:W-:Y:S02]  /*7810*/  UISETP.GT.AND UP3, UPT, UR26, 0x1, UPT ;  /* 0x000000011a00788c */ /* 0x000fe4000bf64270 */
[----:B------:R-:W-:Y:S02]  /*7820*/  UIADD3 UR28, UR28, 0x1, URZ ;  /* 0x000000011c1c7890 */ /* 0x000fe4000fffe03f */
[----:B------:R-:W-:Y:S02]  /*7830*/  UIADD3 UR25, UR25, 0x1, URZ ;  /* 0x0000000119197890 */ /* 0x000fe4000fffe03f */
[----:B------:R-:W-:Y:S01]  /*7840*/  PLOP3.LUT P0, PT, PT, PT, UP3, 0x80, 0x0 ;  /* 0x000000000000781c */ /* 0x000fe20003f0f038 */
[----:B------:R-:W-:Y:S02]  /*7850*/  UISETP.NE.AND UP0, UPT, UR28, 0x2, UPT ;  /* 0x000000021c00788c */ /* 0x000fe4000bf05270 */
[----:B------:R-:W-:Y:S02]  /*7860*/  UIADD3 UR22, UR26, -0x1, URZ ;  /* 0xffffffff1a167890 */ /* 0x000fe4000fffe03f */
[----:B------:R-:W-:-:S02]  /*7870*/  USEL UR21, URZ, 0x1, UP0 ;  /* 0x000000013f157887 */ /* 0x000fc40008000000 */
[----:B------:R-:W-:Y:S02]  /*7880*/  UISETP.NE.AND UP1, UPT, UR25, 0x2, UPT ;  /* 0x000000021900788c */ /* 0x000fe4000bf25270 */
[----:B------:R-:W-:Y:S02]  /*7890*/  ULOP3.LUT UR27, UR27, UR21, URZ, 0x3c, !UPT ;  /* 0x000000151b1b7292 */ /* 0x000fe4000f8e3c3f */
[----:B------:R-:W-:Y:S02]  /*78a0*/  USEL UR28, UR28, URZ, UP0 ;  /* 0x0000003f1c1c7287 */ /* 0x000fe40008000000 */
[----:B------:R-:W-:Y:S01]  /*78b0*/  USEL UR25, UR25, URZ, UP1 ;  /* 0x0000003f19197287 */ /* 0x000fe20008800000 */
[----:B------:R-:W-:Y:S01]  /*78c0*/  UMOV UR21, 0x1 ;  /* 0x0000000100157882 */ /* 0x000fe20000000000 */
[----:B------:R-:W-:Y:S01]  /*78d0*/  UMOV UR26, UR22 ;  /* 0x00000016001a7c82 */ /* 0x000fe20008000000 */
[----:B------:R-:W-:Y:S09]  /*78e0*/  @P0 BRA `(.L_x_29) ;  /* 0xffffffd4008c0947 */ /* 0x000ff2000383ffff */
.L_x_21:
[----:B------:R-:W-:-:S04]  /*78f0*/  UISETP.NE.AND UP0, UPT, UR19, URZ, UPT ;  /* 0x0000003f1300728c */ /* 0x000fc8000bf05270 */
[----:B------:R-:W-:-:S06]  /*7900*/  USEL UR19, URZ, 0x1, !UP0 ;  /* 0x000000013f137887 */ /* 0x000fcc000c000000 */
[----:B------:R-:W-:-:S13]  /*7910*/  ISETP.NE.AND P0, PT, RZ, UR19, PT ;  /* 0x00000013ff007c0c */ /* 0x000fda000bf05270 */
[----:B------:R-:W-:Y:S05]  /*7920*/  @!P0 BRA `(.L_x_30) ;  /* 0x0000002000dc8947 */ /* 0x000fea0003800000 */
[----:B------:R-:W-:Y:S02]  /*7930*/  WARPGROUP.DEPBAR.LE gsb0, 0x0 ;  /* 0x00008000000079c5 */ /* 0x000fe40000010000 */
[----:B-----5:R-:W-:Y:S01]  /*7940*/  FADD R227, R121, R227 ;  /* 0x000000e379e37221 */ /* 0x020fe20000000000 */
[----:B------:R-:W-:Y:S01]  /*7950*/  FADD R226, R122, R226 ;  /* 0x000000e27ae27221 */ /* 0x000fe20000000000 */
[----:B------:R-:W-:Y:S01]  /*7960*/  FADD R225, R123, R225 ;  /* 0x000000e17be17221 */ /* 0x000fe20000000000 */
[----:B------:R-:W-:Y:S01]  /*7970*/  FADD R224, R124, R224 ;  /* 0x000000e07ce07221 */ /* 0x000fe20000000000 */
[----:B------:R-:W-:Y:S01]  /*7980*/  FADD R223, R125, R223 ;  /* 0x000000df7ddf7221 */ /* 0x000fe20000000000 */
[----:B------:R3:W-:Y:S01]  /*7990*/  STL [R1+0x298], R227 ;  /* 0x000298e301007387 */ /* 0x0007e20000100800 */
[----:B------:R-:W-:Y:S01]  /*79a0*/  FADD R222, R126, R222 ;  /* 0x000000de7ede7221 */ /* 0x000fe20000000000 */
        /* <DEDUP_REMOVED lines=8> */
[----:B---3--:R-:W3:Y:S01]  /*7a30*/  LDL.LU R227, [R1] ;  /* 0x0000000001e37983 */ /* 0x008ee20000300800 */
[----:B------:R-:W-:Y:S01]  /*7a40*/  FADD R21, R135, R21 ;  /* 0x0000001587157221 */ /* 0x000fe20000000000 */
[----:B------:R-:W-:Y:S01]  /*7a50*/  FADD R20, R136, R20 ;  /* 0x0000001488147221 */ /* 0x000fe20000000000 */
[----:B------:R-:W-:Y:S01]  /*7a60*/  FADD R19, R137, R19 ;  /* 0x0000001389137221 */ /* 0x000fe20000000000 */
[----:B------:R-:W-:Y:S01]  /*7a70*/  STL [R1+0x29c], R226 ;  /* 0x00029ce201007387 */ /* 0x000fe20000100800 */
        /* <DEDUP_REMOVED lines=43> */
[----:B------:R4:W-:Y:S04]  /*7d30*/  STL [R1+0x310], R5 ;  /* 0x0003100501007387 */ /* 0x0009e80000100800 */
[----:B----4-:R-:W4:Y:S04]  /*7d40*/  LDL.LU R5, [R1+0x4] ;  /* 0x0000040001057983 */ /* 0x010f280000300800 */
[----:B------:R-:W2:Y:S04]  /*7d50*/  LDL.LU R6, [R1+0x8] ;  /* 0x0000080001067983 */ /* 0x000ea80000300800 */
[----:B------:R-:W2:Y:S01]  /*7d60*/  LDL.LU R7, [R1+0xc] ;  /* 0x00000c0001077983 */ /* 0x000ea20000300800 */
[----:B---3--:R-:W-:-:S05]  /*7d70*/  FADD R227, R156, R227 ;  /* 0x000000e39ce37221 */ /* 0x008fca0000000000 */
[----:B------:R3:W-:Y:S04]  /*7d80*/  STL [R1], R227 ;  /* 0x000000e301007387 */ /* 0x0007e80000100800 */
[----:B------:R-:W2:Y:S04]  /*7d90*/  LDL.LU R8, [R1+0x10] ;  /* 0x0000100001087983 */ /* 0x000ea80000300800 */
        /* <DEDUP_REMOVED lines=26> */
[----:B---3--:R-:W3:Y:S01]  /*7f40*/  LDL.LU R227, [R1+0x7c] ;  /* 0x00007c0001e37983 */ /* 0x008ee20000300800 */
[----:B----4-:R-:W-:Y:S01]  /*7f50*/  FADD R5, R157, R5 ;  /* 0x000000059d057221 */ /* 0x010fe20000000000 */
[----:B--2---:R-:W-:-:S04]  /*7f60*/  FADD R6, R158, R6 ;  /* 0x000000069e067221 */ /* 0x004fc80000000000 */
[----:B------:R2:W-:Y:S01]  /*7f70*/  STL [R1+0x4], R5 ;  /* 0x0000040501007387 */ /* 0x0005e20000100800 */
[----:B------:R-:W-:-:S03]  /*7f80*/  FADD R7, R159, R7 ;  /* 0x000000079f077221 */ /* 0x000fc60000000000 */
[----:B------:R4:W-:Y:S04]  /*7f90*/  STL [R1+0x8], R6 ;  /* 0x0000080601007387 */ /* 0x0009e80000100800 */
[----:B------:R0:W-:Y:S01]  /*7fa0*/  STL [R1+0xc], R7 ;  /* 0x00000c0701007387 */ /* 0x0001e20000100800 */
[----:B------:R-:W-:Y:S01]  /*7fb0*/  FADD R8, R160, R8 ;  /* 0x00000008a0087221 */ /* 0x000fe20000000000 */
[----:B------:R-:W-:-:S04]  /*7fc0*/  FADD R9, R161, R9 ;  /* 0x00000009a1097221 */ /* 0x000fc80000000000 */
        /* <DEDUP_REMOVED lines=50> */
[----:B--2---:R-:W2:Y:S01]  /*82f0*/  LDL.LU R5, [R1+0x80] ;  /* 0x0000800001057983 */ /* 0x004ea20000300800 */
[----:B---3--:R-:W-:-:S03]  /*8300*/  FADD R227, R187, R227 ;  /* 0x000000e3bbe37221 */ /* 0x008fc60000000000 */
[----:B------:R3:W-:Y:S04]  /*8310*/  STL [R1+0x74], R225 ;  /* 0x000074e101007387 */ /* 0x0007e80000100800 */
[----:B----4-:R-:W4:Y:S04]  /*8320*/  LDL.LU R6, [R1+0x84] ;  /* 0x0000840001067983 */ /* 0x010f280000300800 */
[----:B------:R3:W-:Y:S04]  /*8330*/  STL [R1+0x78], R226 ;  /* 0x000078e201007387 */ /* 0x0007e80000100800 */
[----:B0-----:R-:W4:Y:S04]  /*8340*/  LDL.LU R7, [R1+0x88] ;  /* 0x0000880001077983 */ /* 0x001f280000300800 */
[----:B------:R0:W-:Y:S04]  /*8350*/  STL [R1+0x7c], R227 ;  /* 0x00007ce301007387 */ /* 0x0001e80000100800 */
        /* <DEDUP_REMOVED lines=25> */
[----:B---3--:R-:W3:Y:S04]  /*84f0*/  LDL.LU R225, [R1+0xf0] ;  /* 0x0000f00001e17983 */ /* 0x008ee80000300800 */
[----:B------:R-:W3:Y:S04]  /*8500*/  LDL.LU R226, [R1+0xf4] ;  /* 0x0000f40001e27983 */ /* 0x000ee80000300800 */
[----:B0-----:R-:W3:Y:S01]  /*8510*/  LDL.LU R227, [R1+0xf8] ;  /* 0x0000f80001e37983 */ /* 0x001ee20000300800 */
[----:B--2---:R-:W-:Y:S01]  /*8520*/  FADD R5, R188, R5 ;  /* 0x00000005bc057221 */ /* 0x004fe20000000000 */
        /* <DEDUP_REMOVED lines=54> */
[----:B---3--:R-:W-:-:S03]  /*8890*/  FADD R225, R24, R225 ;  /* 0x000000e118e17221 */ /* 0x008fc60000000000 */
[----:B------:R3:W-:Y:S01]  /*88a0*/  STL [R1+0xec], R224 ;  /* 0x0000ece001007387 */ /* 0x0007e20000100800 */
[----:B------:R-:W-:-:S03]  /*88b0*/  FADD R226, R25, R226 ;  /* 0x000000e219e27221 */ /* 0x000fc60000000000 */
[----:B0-----:R-:W3:Y:S01]  /*88c0*/  LDL.LU R5, [R1+0xfc] ;  /* 0x0000fc0001057983 */ /* 0x001ee20000300800 */
[----:B------:R-:W-:-:S03]  /*88d0*/  FADD R227, R26, R227 ;  /* 0x000000e31ae37221 */ /* 0x000fc60000000000 */
[----:B------:R0:W-:Y:S04]  /*88e0*/  STL [R1+0xf0], R225 ;  /* 0x0000f0e101007387 */ /* 0x0001e80000100800 */
[----:B-1----:R-:W3:Y:S04]  /*88f0*/  LDL.LU R6, [R1+0x100] ;  /* 0x0001000001067983 */ /* 0x002ee80000300800 */
[----:B------:R1:W-:Y:S04]  /*8900*/  STL [R1+0xf4], R226 ;  /* 0x0000f4e201007387 */ /* 0x0003e80000100800 */
[----:B--2---:R-:W2:Y:S04]  /*8910*/  LDL.LU R7, [R1+0x104] ;  /* 0x0001040001077983 */ /* 0x004ea80000300800 */
[----:B------:R1:W-:Y:S04]  /*8920*/  STL [R1+0xf8], R227 ;  /* 0x0000f8e301007387 */ /* 0x0003e80000100800 */
        /* <DEDUP_REMOVED lines=25> */
[----:B0-----:R-:W3:Y:S04]  /*8ac0*/  LDL.LU R225, [R1+0x16c] ;  /* 0x00016c0001e17983 */ /* 0x001ee80000300800 */
[----:B-1----:R-:W3:Y:S04]  /*8ad0*/  LDL.LU R226, [R1+0x170] ;  /* 0x0001700001e27983 */ /* 0x002ee80000300800 */
[----:B------:R-:W3:Y:S01]  /*8ae0*/  LDL.LU R227, [R1+0x174] ;  /* 0x0001740001e37983 */ /* 0x000ee20000300800 */
[----:B------:R-:W-:Y:S01]  /*8af0*/  FADD R5, R27, R5 ;  /* 0x000000051b057221 */ /* 0x000fe20000000000 */
[----:B------:R-:W-:-:S04]  /*8b00*/  FADD R6, R28, R6 ;  /* 0x000000061c067221 */ /* 0x000fc80000000000 */
[----:B------:R0:W-:Y:S01]  /*8b10*/  STL [R1+0xfc], R5 ;  /* 0x0000fc0501007387 */ /* 0x0001e20000100800 */
[----:B--2---:R-:W-:-:S03]  /*8b20*/  FADD R7, R29, R7 ;  /* 0x000000071d077221 */ /* 0x004fc60000000000 */
        /* <DEDUP_REMOVED lines=178> */
[----:B------:R-:W3:Y:S04]  /*9650*/  LDL.LU R224, [R1+0x260] ;  /* 0x0002600001e07983 */ /* 0x000ee80000300800 */
[----:B0-----:R-:W3:Y:S04]  /*9660*/  LDL.LU R225, [R1+0x264] ;  /* 0x0002640001e17983 */ /* 0x001ee80000300800 */
[----:B-1----:R-:W3:Y:S04]  /*9670*/  LDL.LU R226, [R1+0x268] ;  /* 0x0002680001e27983 */ /* 0x002ee80000300800 */
[----:B------:R-:W3:Y:S01]  /*9680*/  LDL.LU R227, [R1+0x26c] ;  /* 0x00026c0001e37983 */ /* 0x000ee20000300800 */
[----:B------:R-:W-:-:S05]  /*9690*/  FADD R5, R89, R5 ;  /* 0x0000000559057221 */ /* 0x000fca0000000000 */
[----:B------:R0:W-:Y:S01]  /*96a0*/  STL [R1+0x1f4], R5 ;  /* 0x0001f40501007387 */ /* 0x0001e20000100800 */
[----:B------:R-:W-:-:S03]  /*96b0*/  FADD R6, R90, R6 ;  /* 0x000000065a067221 */ /* 0x000fc60000000000 */
[----:B0-----:R0:W5:Y:S01]  /*96c0*/  LDL.LU R5, [R1+0x310] ;  /* 0x0003100001057983 */ /* 0x0011620000300800 */
[----:B--2---:R-:W-:-:S03]  /*96d0*/  FADD R7, R91, R7 ;  /* 0x000000075b077221 */ /* 0x004fc60000000000 */
[----:B------:R1:W-:Y:S01]  /*96e0*/  STL [R1+0x1f8], R6 ;  /* 0x0001f80601007387 */ /* 0x0003e20000100800 */
[----:B----4-:R-:W-:Y:S01]  /*96f0*/  FADD R8, R92, R8 ;  /* 0x000000085c087221 */ /* 0x010fe20000000000 */
[----:B------:R-:W-:Y:S02]  /*9700*/  FADD R9, R93, R9 ;  /* 0x000000095d097221 */ /* 0x000fe40000000000 */
[----:B-1----:R0:W5:Y:S01]  /*9710*/  LDL.LU R6, [R1+0x30c] ;  /* 0x00030c0001067983 */ /* 0x0021620000300800 */
[----:B------:R-:W-:-:S03]  /*9720*/  FADD R10, R94, R10 ;  /* 0x0000000a5e0a7221 */ /* 0x000fc60000000000 */
[----:B------:R1:W-:Y:S01]  /*9730*/  STL [R1+0x1fc], R7 ;  /* 0x0001fc0701007387 */ /* 0x0003e20000100800 */
[----:B------:R-:W-:-:S03]  /*9740*/  FADD R11, R95, R11 ;  /* 0x0000000b5f0b7221 */ /* 0x000fc60000000000 */
[----:B-1----:R0:W5:Y:S01]  /*9750*/  LDL.LU R7, [R1+0x308] ;  /* 0x0003080001077983 */ /* 0x0021620000300800 */
[----:B------:R-:W-:-:S03]  /*9760*/  FADD R12, R96, R12 ;  /* 0x0000000c600c7221 */ /* 0x000fc60000000000 */
[----:B------:R1:W-:Y:S01]  /*9770*/  STL [R1+0x200], R8 ;  /* 0x0002000801007387 */ /* 0x0003e20000100800 */
[----:B------:R-:W-:Y:S01]  /*9780*/  FADD R13, R97, R13 ;  /* 0x0000000d610d7221 */ /* 0x000fe20000000000 */
[----:B------:R-:W-:Y:S02]  /*9790*/  FADD R14, R98, R14 ;  /* 0x0000000e620e7221 */ /* 0x000fe40000000000 */
[----:B-1----:R0:W5:Y:S04]  /*97a0*/  LDL.LU R8, [R1+0x304] ;  /* 0x0003040001087983 */ /* 0x0021680000300800 */
[----:B------:R1:W-:Y:S01]  /*97b0*/  STL [R1+0x204], R9 ;  /* 0x0002040901007387 */ /* 0x0003e20000100800 */
[----:B------:R-:W-:Y:S01]  /*97c0*/  FADD R15, R99, R15 ;  /* 0x0000000f630f7221 */ /* 0x000fe20000000000 */
[----:B------:R-:W-:-:S02]  /*97d0*/  FADD R16, R100, R16 ;  /* 0x0000001064107221 */ /* 0x000fc40000000000 */
[----:B-1----:R0:W5:Y:S04]  /*97e0*/  LDL.LU R9, [R1+0x300] ;  /* 0x0003000001097983 */ /* 0x0021680000300800 */
[----:B------:R1:W-:Y:S01]  /*97f0*/  STL [R1+0x208], R10 ;  /* 0x0002080a01007387 */ /* 0x0003e20000100800 */
[----:B------:R-:W-:-:S03]  /*9800*/  FADD R17, R101, R17 ;  /* 0x0000001165117221 */ /* 0x000fc60000000000 */
        /* <DEDUP_REMOVED lines=38> */
[----:B---3--:R-:W-:-:S03]  /*9a70*/  FADD R222, R114, R222 ;  /* 0x000000de72de7221 */ /* 0x008fc60000000000 */
        /* <DEDUP_REMOVED lines=16> */
[----:B------:R1:W-:Y:S04]  /*9b80*/  STL [R1+0x254], R221 ;  /* 0x000254dd01007387 */ /* 0x0003e80000100800 */
        /* <DEDUP_REMOVED lines=12> */
[----:B-1----:R0:W5:Y:S01]  /*9c50*/  LDL.LU R227, [R1+0x298] ;  /* 0x0002980001e37983 */ /* 0x0021620000300800 */
[----:B------:R-:W-:Y:S01]  /*9c60*/  FADD R4, R152, R4 ;  /* 0x0000000498047221 */ /* 0x000fe20000000000 */
[----:B------:R-:W-:Y:S01]  /*9c70*/  FADD R3, R153, R3 ;  /* 0x0000000399037221 */ /* 0x000fe20000000000 */
[----:B------:R-:W-:Y:S01]  /*9c80*/  FADD R2, R154, R2 ;  /* 0x000000029a027221 */ /* 0x000fe20000000000 */
[----:B------:R-:W-:-:S07]  /*9c90*/  FADD R0, R155, R0 ;  /* 0x000000009b007221 */ /* 0x000fce0000000000 */
.L_x_30:
[----:B------:R-:W-:Y:S01]  /*9ca0*/  ULDC UR21, c[0x0][0x28c] ;  /* 0x0000a30000157ab9 */ /* 0x000fe20000000800 */
[----:B--2---:R-:W-:Y:S01]  /*9cb0*/  IMAD.U32 R229, RZ, RZ, UR14 ;  /* 0x0000000effe57e24 */ /* 0x004fe2000f8e00ff */
[----:B------:R-:W-:-:S03]  /*9cc0*/  UISETP.GE.AND UP0, UPT, UR21, 0x1, UPT ;  /* 0x000000011500788c */ /* 0x000fc6000bf06270 */
[----:B------:R2:W-:Y:S01]  /*9cd0*/  SYNCS.ARRIVE.TRANS64.A1T0 RZ, [R229+UR10], RZ ;  /* 0x000000ffe5ff79a7 */ /* 0x0005e2000810000a */
[----:B------:R-:W-:Y:S02]  /*9ce0*/  WARPGROUP.DEPBAR.LE gsb0, 0x0 ;  /* 0x00008000000079c5 */ /* 0x000fe40000010000 */
[----:B------:R-:W-:-:S13]  /*9cf0*/  PLOP3.LUT P0, PT, PT, PT, UP0, 0x80, 0x0 ;  /* 0x000000000000781c */ /* 0x000fda0003f0f008 */
[----:B--2---:R-:W-:Y:S05]  /*9d00*/  @!P0 BRA `(.L_x_31) ;  /* 0x0000000000388947 */ /* 0x004fea0003800000 */
[----:B------:R-:W-:-:S06]  /*9d10*/  UISETP.NE.AND UP0, UPT, UR7, 0x3, UPT ;  /* 0x000000030700788c */ /* 0x000fcc000bf05270 */
[----:B------:R-:W-:-:S13]  /*9d20*/  PLOP3.LUT P0, PT, PT, PT, UP0, 0x80, 0x0 ;  /* 0x000000000000781c */ /* 0x000fda0003f0f008 */
[----:B------:R-:W-:Y:S05]  /*9d30*/  @!P0 BRA `(.L_x_32) ;  /* 0x0000000000048947 */ /* 0x000fea0003800000 */
[----:B------:R-:W-:Y:S01]  /*9d40*/  BPT.TRAP 0x1 ;  /* 0x000000040000795c */ /* 0x000fe20000300000 */
.L_x_32:
[----:B------:R-:W-:Y:S02]  /*9d50*/  UIADD3 UR19, UR11, UR9, URZ ;  /* 0x000000090b137290 */ /* 0x000fe4000fffe03f */
[----:B------:R-:W-:Y:S02]  /*9d60*/  UISETP.GT.U32.AND UP0, UPT, UR4, 0x1, UPT ;  /* 0x000000010400788c */ /* 0x000fe4000bf04070 */
[----:B------:R-:W-:-:S04]  /*9d70*/  USHF.L.U32 UR19, UR19, 0x3, URZ ;  /* 0x0000000313137899 */ /* 0x000fc8000800063f */
[----:B------:R-:W-:Y:S01]  /*9d80*/  ULOP3.LUT UR19, UR19, 0x8, URZ, 0xc0, !UPT ;  /* 0x0000000813137892 */ /* 0x000fe2000f8ec03f */
[----:B------:R-:W-:-:S03]  /*9d90*/  PLOP3.LUT P0, PT, PT, PT, UP0, 0x80, 0x0 ;  /* 0x000000000000781c */ /* 0x000fc60003f0f008 */
[----:B------:R-:W-:-:S04]  /*9da0*/  UIADD3 UR19, UR8, 0x10, UR19 ;  /* 0x0000001008137890 */ /* 0x000fc8000fffe013 */
[----:B------:R-:W-:-:S09]  /*9db0*/  UPRMT UR19, URZ, 0x654, UR19 ;  /* 0x000006543f137896 */ /* 0x000fd20008000013 */
[----:B------:R-:W-:Y:S01]  /*9dc0*/  SYNCS.ARRIVE.TRANS64.RED.A1T0 RZ, [UR19], RZ ;  /* 0x000000ffffff79a7 */ /* 0x000fe20008100413 */
[----:B------:R-:W-:Y:S05]  /*9dd0*/  @P0 BRA `(.L_x_31) ;  /* 0x0000000000040947 */ /* 0x000fea0003800000 */
[----:B------:R-:W-:Y:S01]  /*9de0*/  BPT.TRAP 0x1 ;  /* 0x000000040000795c */ /* 0x000fe20000300000 */
.L_x_31:
[----:B-----5:R2:W-:Y:S01]  /*9df0*/  STL [R1+0x298], R0 ;  /* 0x0002980001007387 */ /* 0x0205e20000100800 */
[----:B------:R-:W-:Y:S01]  /*9e00*/  IMAD.U32 R24, RZ, RZ, UR12 ;  /* 0x0000000cff187e24 */ /* 0x000fe2000f8e00ff */
[----:B------:R-:W-:Y:S01]  /*9e10*/  ULEA UR22, UR6, UR9, 0x1 ;  /* 0x0000000906167291 */ /* 0x000fe2000f8e083f */
[----:B------:R-:W3:Y:S01]  /*9e20*/  LDC R34, c[0x0][0x288] ;  /* 0x0000a200ff227b82 */ /* 0x000ee20000000800 */
[----:B--2---:R-:W2:Y:S02]  /*9e30*/  LDL R0, [R1+0x284] ;  /* 0x0002840001007983 */ /* 0x004ea40000100800 */
[----:B------:R-:W-:Y:S01]  /*9e40*/  SHF.L.U32 R24, R24, 0x1f, RZ ;  /* 0x0000001f18187819 */ /* 0x000fe200000006ff */
[----:B------:R-:W-:Y:S02]  /*9e50*/  USHF.R.U32.HI UR20, URZ, 0x1, UR22 ;  /* 0x000000013f147899 */ /* 0x000fe40008011616 */
[----:B------:R-:W-:Y:S01]  /*9e60*/  UIADD3 UR19, UR21, 0x1fe, URZ ;  /* 0x000001fe15137890 */ /* 0x000fe2000fffe03f */
[----:B------:R-:W4:Y:S01]  /*9e70*/  SYNCS.PHASECHK.TRANS64.TRYWAIT P0, [UR13+0x8], R24 ;  /* 0x00000818ff0075a7 */ /* 0x000f22000800014d */
[----:B------:R-:W-:-:S02]  /*9e80*/  ULOP3.LUT UR20, UR20, 0x1, URZ, 0xc0, !UPT ;  /* 0x0000000114147892 */ /* 0x000fc4000f8ec03f */
[----:B------:R-:W-:Y:S02]  /*9e90*/  UISETP.GT.U32.AND UP0, UPT, UR22, 0x1, UPT ;  /* 0x000000011600788c */ /* 0x000fe4000bf04070 */
[----:B------:R-:W-:Y:S02]  /*9ea0*/  UISETP.NE.U32.AND UP1, UPT, UR20, 0x1, UPT ;  /* 0x000000011400788c */ /* 0x000fe4000bf25070 */
[----:B------:R-:W-:Y:S02]  /*9eb0*/  UISETP.LT.U32.AND UP0, UPT, UR19, 0x1ff, UP0 ;  /* 0x000001ff1300788c */ /* 0x000fe40008701070 */
[----:B------:R-:W-:Y:S02]  /*9ec0*/  UISETP.GT.U32.AND UP1, UPT, UR19, 0x1fe, !UP1 ;  /* 0x000001fe1300788c */ /* 0x000fe4000cf24070 */
[----:B------:R-:W-:Y:S01]  /*9ed0*/  USEL UR20, URZ, 0x1, !UP0 ;  /* 0x000000013f147887 */ /* 0x000fe2000c000000 */
[----:B--2---:R-:W-:Y:S02]  /*9ee0*/  IMAD.SHL.U32 R28, R0, 0x2, RZ ;  /* 0x00000002001c7824 */ /* 0x004fe400078e00ff */
[----:B------:R2:W5:Y:S01]  /*9ef0*/  LDL.LU R0, [R1+0x298] ;  /* 0x0002980001007983 */ /* 0x0005620000300800 */
[----:B------:R-:W-:-:S02]  /*9f00*/  USEL UR19, URZ, 0x1, !UP1 ;  /* 0x000000013f137887 */ /* 0x000fc4000c800000 */
[----:B------:R-:W-:Y:S02]  /*9f10*/  SHF.R.S32.HI R29, RZ, 0x1f, R28 ;  /* 0x0000001fff1d7819 */ /* 0x000fe4000001141c */
[----:B------:R-:W-:Y:S01]  /*9f20*/  ULOP3.LUT UR16, UR19, UR16, UR20, 0x96, !UPT ;  /* 0x0000001013107292 */ /* 0x000fe2000f8e9614 */
[----:B---34-:R-:W-:Y:S11]  /*9f30*/  @!P0 BRA `(.L_x_33) ;  /* 0x0000010800888947 */ /* 0x018ff60003800000 */
.L_x_445:
[----:B------:R4:W-:Y:S01]  /*9f40*/  STL [R1+0x2a0], R3 ;  /* 0x0002a00301007387 */ /* 0x0009e20000100800 */
[----:B------:R-:W-:Y:S01]  /*9f50*/  ULDC.64 UR20, c[0x0][0x5d0] ;  /* 0x0001740000147ab9 */ /* 0x000fe20000000a00 */
[----:B------:R-:W-:Y:S02]  /*9f60*/  ULDC UR19, c[0x0][0x284] ;  /* 0x0000a10000137ab9 */ /* 0x000fe40000000800 */
[----:B----4-:R-:W4:Y:S04]  /*9f70*/  LDL.LU R3, [R1+0x280] ;  /* 0x0002800001037983 */ /* 0x010f280000300800 */
[----:B------:R0:W-:Y:S04]  /*9f80*/  STL [R1+0x29c], R2 ;  /* 0x00029c0201007387 */ /* 0x0001e80000100800 */
[----:B0-----:R-:W2:Y:S04]  /*9f90*/  LDL R2, [R1+0x27c] ;  /* 0x00027c0001027983 */ /* 0x001ea80000100800 */
[----:B-----5:R0:W-:Y:S04]  /*9fa0*/  STL [R1+0x298], R0 ;  /* 0x0002980001007387 */ /* 0x0201e80000100800 */
[----:B0-----:R-:W3:Y:S01]  /*9fb0*/  LDL R0, [R1+0x270] ;  /* 0x0002700001007983 */ /* 0x001ee20000100800 */
[----:B----4-:R-:W-:-:S03]  /*9fc0*/  IMAD R37, R3, 0x180, RZ ;  /* 0x0000018003257824 */ /* 0x010fc600078e02ff */
[----:B------:R0:W5:Y:S01]  /*9fd0*/  LDL.LU R3, [R1+0x2a0] ;  /* 0x0002a00001037983 */ /* 0x0001620000300800 */
[----:B--2---:R-:W-:-:S03]  /*9fe0*/  IMAD.SHL.U32 R35, R2, 0x40, RZ ;  /* 0x0000004002237824 */ /* 0x004fc600078e00ff */
[----:B------:R0:W5:Y:S01]  /*9ff0*/  LDL.LU R2, [R1+0x29c] ;  /* 0x00029c0001027983 */ /* 0x0001620000300800 */
[----:B---3--:R-:W-:Y:S01]  /*a000*/  SHF.R.S32.HI R32, RZ, 0x1f, R0 ;  /* 0x0000001fff207819 */ /* 0x008fe20000011400 */
[----:B------:R-:W-:-:S04]  /*a010*/  IMAD.WIDE.U32 R24, R0, UR20, R28 ;  /* 0x0000001400187c25 */ /* 0x000fc8000f8e001c */
[----:B------:R-:W-:-:S04]  /*a020*/  IMAD R26, R32, UR20, RZ ;  /* 0x00000014201a7c24 */ /* 0x000fc8000f8e02ff */
[----:B------:R-:W-:Y:S02]  /*a030*/  IMAD R26, R0, UR21, R26 ;  /* 0x00000015001a7c24 */ /* 0x000fe4000f8e021a */
[----:B------:R0:W5:Y:S01]  /*a040*/  LDL.LU R0, [R1+0x298] ;  /* 0x0002980001007983 */ /* 0x0001620000300800 */
[----:B------:R-:W-:-:S04]  /*a050*/  ISETP.GE.AND P0, PT, R35, UR19, PT ;  /* 0x0000001323007c0c */ /* 0x000fc8000bf06270 */
[C---:B------:R-:W-:Y:S01]  /*a060*/  ISETP.GE.OR P0, PT, R37.reuse, R34, P0 ;  /* 0x000000222500720c */ /* 0x040fe20000706670 */
[----:B------:R-:W-:Y:S01]  /*a070*/  ULOP3.LUT UR9, UR9, 0x1, URZ, 0xc0, !UPT ;  /* 0x0000000109097892 */ /* 0x000fe2000f8ec03f */
[----:B------:R-:W-:Y:S02]  /*a080*/  SHF.R.S32.HI R33, RZ, 0x1f, R37 ;  /* 0x0000001fff217819 */ /* 0x000fe40000011425 */
[----:B------:R-:W-:-:S04]  /*a090*/  IADD3 R24, P1, R37, R24, RZ ;  /* 0x0000001825187210 */ /* 0x000fc80007f3e0ff */
[----:B------:R-:W-:-:S05]  /*a0a0*/  IADD3.X R25, R33, R25, R26, P1, !PT ;  /* 0x0000001921197210 */ /* 0x000fca0000ffe41a */
[----:B0-----:R-:W-:Y:S05]  /*a0b0*/  @P0 BRA `(.L_x_34) ;  /* 0x000000ec00c40947 */ /* 0x001fea0003800000 */
[----:B------:R0:W-:Y:S01]  /*a0c0*/  STL.64 [R1+0x2a8], R4 ;  /* 0x0002a80401007387 */ /* 0x0001e20000100a00 */
[----:B------:R-:W2:Y:S01]  /*a0d0*/  LDC.64 R26, c[0x0][0x5c8] ;  /* 0x00017200ff1a7b82 */ /* 0x000ea20000000a00 */
[----:B------:R-:W-:Y:S02]  /*a0e0*/  ULDC.64 UR20, c[0x0][0x5c0] ;  /* 0x0001700000147ab9 */ /* 0x000fe40000000a00 */
[----:B0-----:R-:W3:Y:S04]  /*a0f0*/  LDL.64 R4, [R1+0x288] ;  /* 0x0002880001047983 */ /* 0x001ee80000100a00 */
[----:B-----5:R0:W-:Y:S04]  /*a100*/  STL [R1+0x2a0], R3 ;  /* 0x0002a00301007387 */ /* 0x0201e80000100800 */
[----:B0-----:R-:W3:Y:S04]  /*a110*/  LDL.LU R3, [R1+0x27c] ;  /* 0x00027c0001037983 */ /* 0x001ee80000300800 */
[----:B------:R0:W-:Y:S04]  /*a120*/  STL [R1+0x29c], R2 ;  /* 0x00029c0201007387 */ /* 0x0001e80000100800 */
[----:B0-----:R-:W4:Y:S04]  /*a130*/  LDL R2, [R1+0x284] ;  /* 0x0002840001027983 */ /* 0x001f280000100800 */
[----:B------:R0:W-:Y:S04]  /*a140*/  STL [R1+0x298], R0 ;  /* 0x0002980001007387 */ /* 0x0001e80000100800 */
[----:B0-----:R-:W4:Y:S01]  /*a150*/  LDL R0, [R1+0x290] ;  /* 0x0002900001007983 */ /* 0x001f220000100800 */
[----:B---3--:R-:W-:-:S03]  /*a160*/  IMAD.WIDE R30, R3, 0x40, R4 ;  /* 0x00000040031e7825 */ /* 0x008fc600078e0204 */
[----:B------:R0:W5:Y:S01]  /*a170*/  LDL.LU.64 R4, [R1+0x2a8] ;  /* 0x0002a80001047983 */ /* 0x0001620000300a00 */
[----:B--2---:R-:W-:-:S03]  /*a180*/  IMAD R36, R31, R26, RZ ;  /* 0x0000001a1f247224 */ /* 0x004fc600078e02ff */
[----:B------:R0:W5:Y:S01]  /*a190*/  LDL.LU R3, [R1+0x2a0] ;  /* 0x0002a00001037983 */ /* 0x0001620000300800 */
[----:B------:R-:W-:-:S04]  /*a1a0*/  IMAD.WIDE.U32 R24, R30, R26, R24 ;  /* 0x0000001a1e187225 */ /* 0x000fc800078e0018 */
[----:B------:R-:W-:Y:S02]  /*a1b0*/  IMAD R39, R30, R27, R36 ;  /* 0x0000001b1e277224 */ /* 0x000fe400078e0224 */
[----:B----4-:R-:W-:Y:S02]  /*a1c0*/  IMAD R36, R2, -0x2, R34 ;  /* 0xfffffffe02247824 */ /* 0x010fe400078e0222 */
[----:B------:R0:W5:Y:S01]  /*a1d0*/  LDL.LU R2, [R1+0x29c] ;  /* 0x00029c0001027983 */ /* 0x0001620000300800 */
[----:B------:R-:W-:Y:S01]  /*a1e0*/  IMAD.IADD R39, R25, 0x1, R39 ;  /* 0x0000000119277824 */ /* 0x000fe200078e0227 */
[----:B------:R-:W-:Y:S02]  /*a1f0*/  LEA R25, P0, R26, R24, 0x3 ;  /* 0x000000181a197211 */ /* 0x000fe400078018ff */
[----:B------:R-:W-:Y:S02]  /*a200*/  IADD3 R24, P1, R24, UR20, RZ ;  /* 0x0000001418187c10 */ /* 0x000fe4000ff3e0ff */
[----:B------:R-:W-:-:S02]  /*a210*/  LEA.HI.X R27, R26, R39, R27, 0x3, P0 ;  /* 0x000000271a1b7211 */ /* 0x000fc400000f1c1b */
[----:B------:R-:W-:Y:S02]  /*a220*/  FSETP.NEU.AND P0, PT, RZ, UR17, PT ;  /* 0x00000011ff007c0b */ /* 0x000fe4000bf0d000 */
[----:B------:R-:W-:Y:S01]  /*a230*/  IADD3 R26, P2, R25, UR20, RZ ;  /* 0x00000014191a7c10 */ /* 0x000fe2000ff5e0ff */
[----:B------:R-:W-:Y:S02]  /*a240*/  IMAD.IADD R34, R0, 0x1, -R35 ;  /* 0x0000000100227824 */ /* 0x000fe400078e0a23 */
[----:B------:R0:W5:Y:S01]  /*a250*/  LDL.LU R0, [R1+0x298] ;  /* 0x0002980001007983 */ /* 0x0001620000300800 */
[----:B------:R-:W-:Y:S01]  /*a260*/  IADD3.X R25, R39, UR21, RZ, P1, !PT ;  /* 0x0000001527197c10 */ /* 0x000fe20008ffe4ff */
[----:B------:R-:W-:Y:S01]  /*a270*/  BSSY B0, `(.L_x_34) ;  /* 0x0000ed5000007945 */ /* 0x000fe20003800000 */
[----:B------:R-:W-:Y:S01]  /*a280*/  IADD3.X R27, R27, UR21, RZ, P2, !PT ;  /* 0x000000151b1b7c10 */ /* 0x000fe200097fe4ff */
[----:B------:R-:W-:-:S04]  /*a290*/  IMAD.IADD R35, R36, 0x1, -R37 ;  /* 0x0000000124237824 */ /* 0x000fc800078e0a25 */
[----:B------:R-:W-:Y:S05]  /*a2a0*/  @!P0 BRA `(.L_x_35) ;  /* 0x000000ac00548947 */ /* 0x000fea0003800000 */
[----:B-----5:R2:W-:Y:S01]  /*a2b0*/  STL [R1+0x298], R0 ;  /* 0x0002980001007387 */ /* 0x0205e20000100800 */
[----:B------:R-:W-:Y:S01]  /*a2c0*/  ULDC.64 UR20, c[0x0][0x5b8] ;  /* 0x00016e0000147ab9 */ /* 0x000fe20000000a00 */
[----:B------:R-:W-:Y:S02]  /*a2d0*/  ULDC.64 UR22, c[0x0][0x5a8] ;  /* 0x00016a0000167ab9 */ /* 0x000fe40000000a00 */
[----:B--2---:R-:W2:Y:S01]  /*a2e0*/  LDL.LU R0, [R1+0x270] ;  /* 0x0002700001007983 */ /* 0x004ea20000300800 */
[----:B------:R-:W-:Y:S01]  /*a2f0*/  IMAD R32, R32, UR20, RZ ;  /* 0x0000001420207c24 */ /* 0x000fe2000f8e02ff */
[----:B------:R-:W-:Y:S01]  /*a300*/  BSSY B1, `(.L_x_36) ;  /* 0x0000011000017945 */ /* 0x000fe20003800000 */
[----:B--2---:R-:W-:-:S04]  /*a310*/  IMAD.WIDE.U32 R28, R0, UR20, R28 ;  /* 0x00000014001c7c25 */ /* 0x004fc8000f8e001c */
[----:B------:R-:W-:Y:S02]  /*a320*/  IMAD R36, R0, UR21, R32 ;  /* 0x0000001500247c24 */ /* 0x000fe4000f8e0220 */
[----:B------:R2:W5:Y:S01]  /*a330*/  LDL.LU R0, [R1+0x298] ;  /* 0x0002980001007983 */ /* 0x0005620000300800 */
[----:B------:R-:W-:Y:S01]  /*a340*/  IADD3 R32, P0, R37, R28, RZ ;  /* 0x0000001c25207210 */ /* 0x000fe20007f1e0ff */
[----:B------:R-:W-:Y:S02]  /*a350*/  ULDC.64 UR20, c[0x0][0x5b0] ;  /* 0x00016c0000147ab9 */ /* 0x000fe40000000a00 */
[----:B------:R-:W-:Y:S01]  /*a360*/  IMAD R37, R31, UR20, RZ ;  /* 0x000000141f257c24 */ /* 0x000fe2000f8e02ff */
[--C-:B------:R-:W-:Y:S02]  /*a370*/  IADD3.X R33, R33, R29, R36.reuse, P0, !PT ;  /* 0x0000001d21217210 */ /* 0x100fe400007fe424 */
[----:B------:R-:W-:Y:S01]  /*a380*/  ISETP.GE.AND P0, PT, R35, 0x1, PT ;  /* 0x000000012300780c */ /* 0x000fe20003f06270 */
[C---:B------:R-:W-:Y:S01]  /*a390*/  IMAD R37, R30.reuse, UR21, R37 ;  /* 0x000000151e257c24 */ /* 0x040fe2000f8e0225 */
[----:B------:R-:W-:Y:S01]  /*a3a0*/  PRMT R36, RZ, 0x7610, R36 ;  /* 0x00007610ff247816 */ /* 0x000fe20000000024 */
[----:B------:R-:W-:Y:S01]  /*a3b0*/  IMAD.WIDE.U32 R28, R30, UR20, R32 ;  /* 0x000000141e1c7c25 */ /* 0x000fe2000f8e0020 */
[----:B------:R-:W-:-:S02]  /*a3c0*/  ISETP.LT.OR P2, PT, R34, 0x1, !P0 ;  /* 0x000000012200780c */ /* 0x000fc40004741670 */
[----:B------:R-:W-:-:S04]  /*a3d0*/  IADD3 R28, P1, R28, UR22, RZ ;  /* 0x000000161c1c7c10 */ /* 0x000fc8000ff3e0ff */
[----:B------:R-:W-:-:S07]  /*a3e0*/  IADD3.X R29, R29, UR23, R37, P1, !PT ;  /* 0x000000171d1d7c10 */ /* 0x000fce0008ffe425 */
[----:B--2---:R-:W-:Y:S05]  /*a3f0*/  @P2 BRA `(.L_x_37) ;  /* 0x0000000000042947 */ /* 0x004fea0003800000 */
[----:B------:R2:W5:Y:S02]  /*a400*/  LDG.E.U8 R36, desc[UR32][R28.64] ;  /* 0x000000201c247981 */ /* 0x000564000c1e1100 */
.L_x_37:
[----:B------:R-:W-:Y:S05]  /*a410*/  BSYNC B1 ;  /* 0x0000000000017941 */ /* 0x000fea0003800000 */
.L_x_36:
[----:B-----5:R-:W-:Y:S01]  /*a420*/  LOP3.LUT R36, R36, 0xff, RZ, 0xc0, !PT ;  /* 0x000000ff24247812 */ /* 0x020fe200078ec0ff */
[----:B------:R-:W-:Y:S01]  /*a430*/  BSSY B1, `(.L_x_38) ;  /* 0x000000c000017945 */ /* 0x000fe20003800000 */
[----:B------:R-:W-:Y:S02]  /*a440*/  ISETP.GE.AND P1, PT, R35, 0x2, PT ;  /* 0x000000022300780c */ /* 0x000fe40003f26270 */
[----:B------:R-:W-:Y:S02]  /*a450*/  F2FP.F16.E4M3.UNPACK_B R36, R36 ;  /* 0x00000024ff24723e */ /* 0x000fe400020006ff */
[----:B------:R-:W-:-:S03]  /*a460*/  ISETP.LT.OR P3, PT, R34, 0x1, !P1 ;  /* 0x000000012200780c */ /* 0x000fc60004f61670 */
[----:B------:R-:W-:-:S05]  /*a470*/  HADD2.F32 R36, -RZ, R36.H0_H0 ;  /* 0x20000024ff247230 */ /* 0x000fca0000004100 */
[----:B------:R-:W-:Y:S01]  /*a480*/  FMUL R37, R36, UR17 ;  /* 0x0000001124257c20 */ /* 0x000fe20008400000 */
[----:B------:R-:W-:-:S03]  /*a490*/  PRMT R36, RZ, 0x7610, R36 ;  /* 0x00007610ff247816 */ /* 0x000fc60000000024 */
[----:B------:R-:W-:-:S05]  /*a4a0*/  FFMA R37, R228, UR18, R37 ;  /* 0x00000012e4257c23 */ /* 0x000fca0008000025 */
[----:B------:R-:W-:-:S05]  /*a4b0*/  F2FP.SATFINITE.E4M3.F32.PACK_AB_MERGE_C R37, RZ, R37, RZ ;  /* 0x00000025ff25723e */ /* 0x000fca00048070ff */
[----:B------:R3:W-:Y:S01]  /*a4c0*/  @!P2 STG.E.U8 desc[UR32][R24.64], R37 ;  /* 0x000000251800a986 */ /* 0x0007e2000c101120 */
[----:B------:R-:W-:Y:S05]  /*a4d0*/  @P3 BRA `(.L_x_39) ;  /* 0x0000000000043947 */ /* 0x000fea0003800000 */
[----:B------:R4:W5:Y:S02]  /*a4e0*/  LDG.E.U8 R36, desc[UR32][R28.64+0x1] ;  /* 0x000001201c247981 */ /* 0x000964000c1e1100 */
.L_x_39:
[----:B------:R-:W-:Y:S05]  /*a4f0*/  BSYNC B1 ;  /* 0x0000000000017941 */ /* 0x000fea0003800000 */
.L_x_38:
[----:B-----5:R-:W-:Y:S01]  /*a500*/  LOP3.LUT R36, R36, 0xff, RZ, 0xc0, !PT ;  /* 0x000000ff24247812 */ /* 0x020fe200078ec0ff */
[----:B------:R-:W-:Y:S01]  /*a510*/  BSSY B1, `(.L_x_40) ;  /* 0x0000012000017945 */ /* 0x000fe20003800000 */
[----:B---3--:R-:W-:Y:S02]  /*a520*/  IADD3 R37, P2, R30, 0x8, RZ ;  /* 0x000000081e257810 */ /* 0x008fe40007f5e0ff */
[----:B------:R-:W-:Y:S02]  /*a530*/  F2FP.F16.E4M3.UNPACK_B R36, R36 ;  /* 0x00000024ff24723e */ /* 0x000fe400020006ff */
[----:B------:R-:W-:Y:S01]  /*a540*/  ISETP.LT.OR P0, PT, R34, 0x9, !P0 ;  /* 0x000000092200780c */ /* 0x000fe20004701670 */
[----:B------:R-:W-:Y:S02]  /*a550*/  IMAD.X R30, RZ, RZ, R31, P2 ;  /* 0x000000ffff1e7224 */ /* 0x000fe400010e061f */
[----:B------:R-:W-:Y:S02]  /*a560*/  HADD2.F32 R36, -RZ, R36.H0_H0 ;  /* 0x20000024ff247230 */ /* 0x000fe40000004100 */
[----:B------:R-:W-:-:S02]  /*a570*/  IMAD R30, R30, UR20, RZ ;  /* 0x000000141e1e7c24 */ /* 0x000fc4000f8e02ff */
[----:B------:R-:W-:-:S04]  /*a580*/  IMAD.WIDE.U32 R32, R37, UR20, R32 ;  /* 0x0000001425207c25 */ /* 0x000fc8000f8e0020 */
[----:B------:R-:W-:Y:S01]  /*a590*/  FMUL R36, R36, UR17 ;  /* 0x0000001124247c20 */ /* 0x000fe20008400000 */
[----:B------:R-:W-:-:S03]  /*a5a0*/  IMAD R37, R37, UR21, R30 ;  /* 0x0000001525257c24 */ /* 0x000fc6000f8e021e */
[----:B------:R-:W-:Y:S01]  /*a5b0*/  FFMA R36, R227, UR18, R36 ;  /* 0x00000012e3247c23 */ /* 0x000fe20008000024 */
[----:B------:R-:W-:Y:S02]  /*a5c0*/  IADD3 R30, P2, R32, UR22, RZ ;  /* 0x00000016201e7c10 */ /* 0x000fe4000ff5e0ff */
[----:B------:R-:W-:Y:S02]  /*a5d0*/  PRMT R32, RZ, 0x7610, R32 ;  /* 0x00007610ff207816 */ /* 0x000fe40000000020 */
[----:B------:R-:W-:Y:S02]  /*a5e0*/  F2FP.SATFINITE.E4M3.F32.PACK_AB_MERGE_C R39, RZ, R36, RZ ;  /* 0x00000024ff27723e */ /* 0x000fe400048070ff */
[----:B------:R-:W-:-:S03]  /*a5f0*/  IADD3.X R31, R33, UR23, R37, P2, !PT ;  /* 0x00000017211f7c10 */ /* 0x000fc600097fe425 */
[----:B------:R3:W-:Y:S01]  /*a600*/  @!P3 STG.E.U8 desc[UR32][R24.64+0x1], R39 ;  /* 0x000001271800b986 */ /* 0x0007e2000c101120 */
[----:B------:R-:W-:Y:S05]  /*a610*/  @P0 BRA `(.L_x_41) ;  /* 0x0000000000040947 */ /* 0x000fea0003800000 */
[----:B------:R0:W5:Y:S02]  /*a620*/  LDG.E.U8 R32, desc[UR32][R30.64] ;  /* 0x000000201e207981 */ /* 0x000164000c1e1100 */
.L_x_41:
[----:B------:R-:W-:Y:S05]  /*a630*/  BSYNC B1 ;  /* 0x0000000000017941 */ /* 0x000fea0003800000 */
.L_x_40:
[----:B-----5:R-:W-:Y:S01]  /*a640*/  LOP3.LUT R32, R32, 0xff, RZ, 0xc0, !PT ;  /* 0x000000ff20207812 */ /* 0x020fe200078ec0ff */
[----:B------:R-:W-:Y:S01]  /*a650*/  BSSY B1, `(.L_x_42) ;  /* 0x000000b000017945 */ /* 0x000fe20003800000 */
[----:B------:R-:W-:Y:S02]  /*a660*/  ISETP.LT.OR P1, PT, R34, 0x9, !P1 ;  /* 0x000000092200780c */ /* 0x000fe40004f21670 */
[----:B------:R-:W-:-:S05]  /*a670*/  F2FP.F16.E4M3.UNPACK_B R32, R32 ;  /* 0x00000020ff20723e */ /* 0x000fca00020006ff */
        /* <DEDUP_REMOVED lines=8> */
.L_x_43:
[----:B------:R-:W-:Y:S05]  /*a700*/  BSYNC B1 ;  /* 0x0000000000017941 */ /* 0x000fea0003800000 */
.L_x_42:
[----:B-----5:R-:W-:Y:S01]  /*a710*/  LOP3.LUT R32, R32, 0xff, RZ, 0xc0, !PT ;  /* 0x000000ff20207812 */ /* 0x020fe200078ec0ff */
[----:B------:R-:W-:Y:S01]  /*a720*/  BSSY B1, `(.L_x_44) ;  /* 0x000000c000017945 */ /* 0x000fe20003800000 */
[----:B------:R-:W-:Y:S02]  /*a730*/  ISETP.GE.AND P0, PT, R35, 0x9, PT ;  /* 0x000000092300780c */ /* 0x000fe40003f06270 */
[----:B------:R-:W-:Y:S02]  /*a740*/  F2FP.F16.E4M3.UNPACK_B R32, R32 ;  /* 0x00000020ff20723e */ /* 0x000fe400020006ff */
[----:B------:R-:W-:-:S03]  /*a750*/  ISETP.LT.OR P2, PT, R34, 0x1, !P0 ;  /* 0x000000012200780c */ /* 0x000fc60004741670 */
[----:B------:R-:W-:-:S05]  /*a760*/  HADD2.F32 R32, -RZ, R32.H0_H0 ;  /* 0x20000020ff207230 */ /* 0x000fca0000004100 */
[----:B------:R-:W-:-:S04]  /*a770*/  FMUL R32, R32, UR17 ;  /* 0x0000001120207c20 */ /* 0x000fc80008400000 */
[----:B------:R-:W-:-:S05]  /*a780*/  FFMA R32, R225, UR18, R32 ;  /* 0x00000012e1207c23 */ /* 0x000fca0008000020 */
[----:B0-----:R-:W-:Y:S02]  /*a790*/  F2FP.SATFINITE.E4M3.F32.PACK_AB_MERGE_C R33, RZ, R32, RZ ;  /* 0x00000020ff21723e */ /* 0x001fe400048070ff */
[----:B------:R-:W-:-:S03]  /*a7a0*/  PRMT R32, RZ, 0x7610, R32 ;  /* 0x00007610ff207816 */ /* 0x000fc60000000020 */
[----:B------:R0:W-:Y:S01]  /*a7b0*/  @!P1 STG.E.U8 desc[UR32][R26.64+0x1], R33 ;  /* 0x000001211a009986 */ /* 0x0001e2000c101120 */
[----:B------:R-:W-:Y:S05]  /*a7c0*/  @P2 BRA `(.L_x_45) ;  /* 0x0000000000042947 */ /* 0x000fea0003800000 */
[----:B------:R0:W5:Y:S02]  /*a7d0*/  LDG.E.U8 R32, desc[UR32][R28.64+0x8] ;  /* 0x000008201c207981 */ /* 0x000164000c1e1100 */
.L_x_45:
[----:B------:R-:W-:Y:S05]  /*a7e0*/  BSYNC B1 ;  /* 0x0000000000017941 */ /* 0x000fea0003800000 */
.L_x_44:
[----:B-----5:R-:W-:Y:S01]  /*a7f0*/  LOP3.LUT R32, R32, 0xff, RZ, 0xc0, !PT ;  /* 0x000000ff20207812 */ /* 0x020fe200078ec0ff */
[----:B------:R-:W-:Y:S01]  /*a800*/  BSSY B1, `(.L_x_46) ;  /* 0x000000c000017945 */ /* 0x000fe20003800000 */
[----:B------:R-:W-:Y:S02]  /*a810*/  ISETP.GE.AND P1, PT, R35, 0xa, PT ;  /* 0x0000000a2300780c */ /* 0x000fe40003f26270 */
[----:B------:R-:W-:Y:S02]  /*a820*/  F2FP.F16.E4M3.UNPACK_B R32, R32 ;  /* 0x00000020ff20723e */ /* 0x000fe400020006ff */
[----:B------:R-:W-:-:S03]  /*a830*/  ISETP.LT.OR P3, PT, R34, 0x1, !P1 ;  /* 0x000000012200780c */ /* 0x000fc60004f61670 */
[----:B------:R-:W-:-:S05]  /*a840*/  HADD2.F32 R32, -RZ, R32.H0_H0 ;  /* 0x20000020ff207230 */ /* 0x000fca0000004100 */
[----:B0-----:R-:W-:Y:S01]  /*a850*/  FMUL R33, R32, UR17 ;  /* 0x0000001120217c20 */ /* 0x001fe20008400000 */
[----:B------:R-:W-:-:S03]  /*a860*/  PRMT R32, RZ, 0x7610, R32 ;  /* 0x00007610ff207816 */ /* 0x000fc60000000020 */
[----:B------:R-:W-:-:S05]  /*a870*/  FFMA R33, R224, UR18, R33 ;  /* 0x00000012e0217c23 */ /* 0x000fca0008000021 */
[----:B------:R-:W-:-:S05]  /*a880*/  F2FP.SATFINITE.E4M3.F32.PACK_AB_MERGE_C R33, RZ, R33, RZ ;  /* 0x00000021ff21723e */ /* 0x000fca00048070ff */
[----:B------:R0:W-:Y:S01]  /*a890*/  @!P2 STG.E.U8 desc[UR32][R24.64+0x8], R33 ;  /* 0x000008211800a986 */ /* 0x0001e2000c101120 */
[----:B------:R-:W-:Y:S05]  /*a8a0*/  @P3 BRA `(.L_x_47) ;  /* 0x0000000000043947 */ /* 0x000fea0003800000 */
[----:B------:R0:W5:Y:S02]  /*a8b0*/  LDG.E.U8 R32, desc[UR32][R28.64+0x9] ;  /* 0x000009201c207981 */ /* 0x000164000c1e1100 */
.L_x_47:
[----:B------:R-:W-:Y:S05]  /*a8c0*/  BSYNC B1 ;  /* 0x0000000000017941 */ /* 0x000fea0003800000 */
.L_x_46:
[----:B-----5:R-:W-:Y:S01]  /*a8d0*/  LOP3.LUT R32, R32, 0xff, RZ, 0xc0, !PT ;  /* 0x000000ff20207812 */ /* 0x020fe200078ec0ff */
[----:B------:R-:W-:Y:S01]  /*a8e0*/  BSSY B1, `(.L_x_48) ;  /* 0x000000b000017945 */ /* 0x000fe20003800000 */
[----:B------:R-:W-:Y:S02]  /*a8f0*/  ISETP.LT.OR P0, PT, R34, 0x9, !P0 ;  /* 0x000000092200780c */ /* 0x000fe40004701670 */
[----:B------:R-:W-:-:S05]  /*a900*/  F2FP.F16.E4M3.UNPACK_B R32, R32 ;  /* 0x00000020ff20723e */ /* 0x000fca00020006ff */
        /* <DEDUP_REMOVED lines=8> */
.L_x_49:
[----:B------:R-:W-:Y:S05]  /*a990*/  BSYNC B1 ;  /* 0x0000000000017941 */ /* 0x000fea0003800000 */
.L_x_48:
[----:B-----5:R-:W-:Y:S01]  /*a9a0*/  LOP3.LUT R32, R32, 0xff, RZ, 0xc0, !PT ;  /* 0x000000ff20207812 */ /* 0x020fe200078ec0ff */
[----:B------:R-:W-:Y:S01]  /*a9b0*/  BSSY B1, `(.L_x_50) ;  /* 0x000000b000017945 */ /* 0x000fe20003800000 */
[----:B------:R-:W-:Y:S02]  /*a9c0*/  ISETP.LT.OR P1, PT, R34, 0x9, !P1 ;  /* 0x000000092200780c */ /* 0x000fe40004f21670 */
[----:B------:R-:W-:-:S05]  /*a9d0*/  F2FP.F16.E4M3.UNPACK_B R32, R32 ;  /* 0x00000020ff20723e */ /* 0x000fca00020006ff */
        /* <DEDUP_REMOVED lines=8> */
.L_x_51:
[----:B------:R-:W-:Y:S05]  /*aa60*/  BSYNC B1 ;  /* 0x0000000000017941 */ /* 0x000fea0003800000 */
.L_x_50:
        /* <DEDUP_REMOVED lines=13> */
.L_x_53:
[----:B------:R-:W-:Y:S05]  /*ab40*/  BSYNC B1 ;  /* 0x0000000000017941 */ /* 0x000fea0003800000 */
.L_x_52:
        /* <DEDUP_REMOVED lines=13> */
.L_x_55:
[----:B------:R-:W-:Y:S05]  /*ac20*/  BSYNC B1 ;  /* 0x0000000000017941 */ /* 0x000fea0003800000 */
.L_x_54:
        /* <DEDUP_REMOVED lines=12> */
.L_x_57:
[----:B------:R-:W-:Y:S05]  /*acf0*/  BSYNC B1 ;  /* 0x0000000000017941 */ /* 0x000fea0003800000 */
.L_x_56:
        /* <DEDUP_REMOVED lines=12> */
.L_x_59:
[----:B------:R-:W-:Y:S05]  /*adc0*/  BSYNC B1 ;  /* 0x0000000000017941 */ /* 0x000fea0003800000 */
.L_x_58:
        /* <DEDUP_REMOVED lines=13> */
.L_x_61:
[----:B------:R-:W-:Y:S05]  /*aea0*/  BSYNC B1 ;  /* 0x0000000000017941 */ /* 0x000fea0003800000 */
.L_x_60:
        /* <DEDUP_REMOVED lines=13> */
.L_x_63:
[----:B------:R-:W-:Y:S05]  /*af80*/  BSYNC B1 ;  /* 0x0000000000017941 */ /* 0x000fea0003800000 */
.L_x_62:
[----:B-----5:R-:W-:Y:S01]  /*af90*/  LOP3.LUT R32, R32, 0xff, RZ, 0xc0, !PT ;  /* 0x000000ff20207812 */ /* 0x020fe200078ec0ff */
[----:B------:R-:W-:Y:S01]  /*afa0*/  BSSY B1, `(.L_x_64) ;  /* 0x000000b000017945 */ /* 0x000fe20003800000 */
[----:B------:R-:W-:Y:S02]  /*afb0*/  ISETP.LT.OR P0, PT, R34, 0x9, !P0 ;  /* 0x000000092200780c */ /* 0x000fe40004701670 */
[----:B------:R-:W-:-:S05]  /*afc0*/  F2FP.F16.E4M3.UNPACK_B R32, R32 ;  /* 0x00000020ff20723e */ /* 0x000fca00020006ff */
[----:B------:R-:W-:-:S05]  /*afd0*/  HADD2.F32 R32, -RZ, R32.H0_H0 ;  /* 0x20000020ff207230 */ /* 0x000fca0000004100 */
[----:B------:R-:W-:-:S04]  /*afe0*/  FMUL R32, R32, UR17 ;  /* 0x0000001120207c20 */ /* 0x000fc80008400000 */
[----:B------:R-:W-:Y:S01]  /*aff0*/  FFMA R32, R23, UR18, R32 ;  /* 0x0000001217207c23 */ /* 0x000fe20008000020 */
[----:B------:R-:W-:-:S04]  /*b000*/  PRMT R23, RZ, 0x7610, R23 ;  /* 0x00007610ff177816 */ /* 0x000fc80000000017 */
[----:B0-----:R-:W-:-:S05]  /*b010*/  F2FP.SATFINITE.E4M3.F32.PACK_AB_MERGE_C R33, RZ, R32, RZ ;  /* 0x00000020ff21723e */ /* 0x001fca00048070ff */
[----:B------:R0:W-:Y:S01]  /*b020*/  @!P3 STG.E.U8 desc[UR32][R24.64+0x19], R33 ;  /* 0x000019211800b986 */ /* 0x0001e2000c101120 */
[----:B------:R-:W-:Y:S05]  /*b030*/  @P0 BRA `(.L_x_65) ;  /* 0x0000000000040947 */ /* 0x000fea0003800000 */
[----:B------:R0:W5:Y:S02]  /*b040*/  LDG.E.U8 R23, desc[UR32][R30.64+0x18] ;  /* 0x000018201e177981 */ /* 0x000164000c1e1100 */
.L_x_65:
[----:B------:R-:W-:Y:S05]  /*b050*/  BSYNC B1 ;  /* 0x0000000000017941 */ /* 0x000fea0003800000 */
.L_x_64:
        /* <DEDUP_REMOVED lines=8> */
[----:B------:R-:W-:-:S05]  /*b0e0*/  F2FP.SATFINITE.E4M3.F32.PACK_AB_MERGE_C R23, RZ, R23, RZ ;  /* 0x00000017ff17723e */ /* 0x000fca00048070ff */
[----:B------:R0:W-:Y:S01]  /*b0f0*/  @!P0 STG.E.U8 desc[UR32][R26.64+0x18], R23 ;  /* 0x000018171a008986 */ /* 0x0001e2000c101120 */
[----:B------:R-:W-:Y:S05]  /*b100*/  @P1 BRA `(.L_x_67) ;  /* 0x0000000000041947 */ /* 0x000fea0003800000 */
[----:B------:R0:W5:Y:S02]  /*b110*/  LDG.E.U8 R22, desc[UR32][R30.64+0x19] ;  /* 0x000019201e167981 */ /* 0x000164000c1e1100 */
.L_x_67:
[----:B------:R-:W-:Y:S05]  /*b120*/  BSYNC B1 ;  /* 0x0000000000017941 */ /* 0x000fea0003800000 */
.L_x_66:
[----:B-----5:R-:W-:Y:S01]  /*b130*/  LOP3.LUT R22, R22, 0xff, RZ, 0xc0, !PT ;  /* 0x000000ff16167812 */ /* 0x020fe200078ec0ff */
[----:B------:R-:W-:Y:S01]  /*b140*/  BSSY B1, `(.L_x_68) ;  /* 0x000000c000017945 */ /* 0x000fe20003800000 */
[----:B------:R-:W-:Y:S02]  /*b150*/  ISETP.GE.AND P0, PT, R35, 0x21, PT ;  /* 0x000000212300780c */ /* 0x000fe40003f06270 */
[----:B------:R-:W-:Y:S02]  /*b160*/  F2FP.F16.E4M3.UNPACK_B R22, R22 ;  /* 0x00000016ff16723e */ /* 0x000fe400020006ff */
[----:B------:R-:W-:-:S03]  /*b170*/  ISETP.LT.OR P2, PT, R34, 0x1, !P0 ;  /* 0x000000012200780c */ /* 0x000fc60004741670 */
        /* <DEDUP_REMOVED lines=8> */
.L_x_69:
[----:B------:R-:W-:Y:S05]  /*b200*/  BSYNC B1 ;  /* 0x0000000000017941 */ /* 0x000fea0003800000 */
.L_x_68:
        /* <DEDUP_REMOVED lines=13> */
.L_x_71:
[----:B------:R-:W-:Y:S05]  /*b2e0*/  BSYNC B1 ;  /* 0x0000000000017941 */ /* 0x000fea0003800000 */
.L_x_70:
        /* <DEDUP_REMOVED lines=12> */
.L_x_73:
[----:B------:R-:W-:Y:S05]  /*b3b0*/  BSYNC B1 ;  /* 0x0000000000017941 */ /* 0x000fea0003800000 */
.L_x_72:
        /* <DEDUP_REMOVED lines=12> */
.L_x_75:
[----:B------:R-:W-:Y:S05]  /*b480*/  BSYNC B1 ;  /* 0x0000000000017941 */ /* 0x000fea0003800000 */
.L_x_74:
        /* <DEDUP_REMOVED lines=13> */
.L_x_77:
[----:B------:R-:W-:Y:S05]  /*b560*/  BSYNC B1 ;  /* 0x0000000000017941 */ /* 0x000fea0003800000 */
.L_x_76:
        /* <DEDUP_REMOVED lines=13> */
.L_x_79:
[----:B------:R-:W-:Y:S05]  /*b640*/  BSYNC B1 ;  /* 0x0000000000017941 */ /* 0x000fea0003800000 */
.L_x_78:
        /* <DEDUP_REMOVED lines=12> */
.L_x_81:
[----:B------:R-:W-:Y:S05]  /*b710*/  BSYNC B1 ;  /* 0x0000000000017941 */ /* 0x000fea0003800000 */
.L_x_80:
        /* <DEDUP_REMOVED lines=12> */
.L_x_83:
[----:B------:R-:W-:Y:S05]  /*b7e0*/  BSYNC B1 ;  /* 0x0000000000017941 */ /* 0x000fea0003800000 */
.L_x_82:
        /* <DEDUP_REMOVED lines=13> */
.L_x_85:
[----:B------:R-:W-:Y:S05]  /*b8c0*/  BSYNC B1 ;  /* 0x0000000000017941 */ /* 0x000fea0003800000 */
.L_x_84:
        /* <DEDUP_REMOVED lines=13> */
.L_x_87:
[----:B------:R-:W-:Y:S05]  /*b9a0*/  BSYNC B1 ;  /* 0x0000000000017941 */ /* 0x000fea0003800000 */
.L_x_86:
        /* <DEDUP_REMOVED lines=12> */
.L_x_89:
[----:B------:R-:W-:Y:S05]  /*ba70*/  BSYNC B1 ;  /* 0x0000000000017941 */ /* 0x000fea0003800000 */
.L_x_88:
        /* <DEDUP_REMOVED lines=12> */
.L_x_91:
[----:B------:R-:W-:Y:S05]  /*bb40*/  BSYNC B1 ;  /* 0x0000000000017941 */ /* 0x000fea0003800000 */
.L_x_90:
        /* <DEDUP_REMOVED lines=13> */
.L_x_93:
[----:B------:R-:W-:Y:S05]  /*bc20*/  BSYNC B1 ;  /* 0x0000000000017941 */ /* 0x000fea0003800000 */
.L_x_92:
        /* <DEDUP_REMOVED lines=13> */
.L_x_95:
[----:B------:R-:W-:Y:S05]  /*bd00*/  BSYNC B1 ;  /* 0x0000000000017941 */ /* 0x000fea0003800000 */
.L_x_94:
        /* <DEDUP_REMOVED lines=12> */
.L_x_97:
[----:B------:R-:W-:Y:S05]  /*bdd0*/  BSYNC B1 ;  /* 0x0000000000017941 */ /* 0x000fea0003800000 */
.L_x_96:
        /* <DEDUP_REMOVED lines=12> */
.L_x_99:
[----:B------:R-:W-:Y:S05]  /*bea0*/  BSYNC B1 ;  /* 0x0000000000017941 */ /* 0x000fea0003800000 */
.L_x_98:
        /* <DEDUP_REMOVED lines=13> */
.L_x_101:
[----:B------:R-:W-:Y:S05]  /*bf80*/  BSYNC B1 ;  /* 0x0000000000017941 */ /* 0x000fea0003800000 */
.L_x_100:
        /* <DEDUP_REMOVED lines=13> */
.L_x_103:
[----:B------:R-:W-:Y:S05]  /*c060*/  BSYNC B1 ;  /* 0x0000000000017941 */ /* 0x000fea0003800000 */
.L_x_102:
        /* <DEDUP_REMOVED lines=12> */
.L_x_105:
[----:B------:R-:W-:Y:S05]  /*c130*/  BSYNC B1 ;  /* 0x0000000000017941 */ /* 0x000fea0003800000 */
.L_x_104:
        /* <DEDUP_REMOVED lines=12> */
.L_x_107:
[----:B------:R-:W-:Y:S05]  /*c200*/  BSYNC B1 ;  /* 0x0000000000017941 */ /* 0x000fea0003800000 */
.L_x_106:
[----:B-----5:R-:W-:Y:S01]  /*c210*/  LOP3.LUT R2, R2, 0xff, RZ, 0xc0, !PT ;  /* 0x000000ff02027812 */ /* 0x020fe200078ec0ff */
[----:B------:R-:W-:Y:S01]  /*c220*/  BSSY B1, `(.L_x_108) ;  /* 0x000000c000017945 */ /* 0x000fe20003800000 */
[----:B------:R-:W-:Y:S02]  /*c230*/  ISETP.GE.AND P0, PT, R35, 0x49, PT ;  /* 0x000000492300780c */ /* 0x000fe40003f06270 */
[----:B------:R-:W-:Y:S02]  /*c240*/  F2FP.F16.E4M3.UNPACK_B R2, R2 ;  /* 0x00000002ff02723e */ /* 0x000fe400020006ff */
[----:B------:R-:W-:-:S03]  /*c250*/  ISETP.LT.OR P2, PT, R34, 0x1, !P0 ;  /* 0x000000012200780c */ /* 0x000fc60004741670 */
[----:B------:R-:W-:-:S05]  /*c260*/  HADD2.F32 R2, -RZ, R2.H0_H0 ;  /* 0x20000002ff027230 */ /* 0x000fca0000004100 */
[----:B0-----:R-:W-:-:S04]  /*c270*/  FMUL R3, R2, UR17 ;  /* 0x0000001102037c20 */ /* 0x001fc80008400000 */
[----:B------:R-:W-:Y:S01]  /*c280*/  FFMA R3, R0, UR18, R3 ;  /* 0x0000001200037c23 */ /* 0x000fe20008000003 */
[----:B------:R-:W-:-:S04]  /*c290*/  PRMT R0, RZ, 0x7610, R0 ;  /* 0x00007610ff007816 */ /* 0x000fc80000000000 */
[----:B------:R-:W-:-:S05]  /*c2a0*/  F2FP.SATFINITE.E4M3.F32.PACK_AB_MERGE_C R3, RZ, R3, RZ ;  /* 0x00000003ff03723e */ /* 0x000fca00048070ff */
[----:B------:R0:W-:Y:S01]  /*c2b0*/  @!P1 STG.E.U8 desc[UR32][R26.64+0x41], R3 ;  /* 0x000041031a009986 */ /* 0x0001e2000c101120 */
[----:B------:R-:W-:Y:S05]  /*c2c0*/  @P2 BRA `(.L_x_109) ;  /* 0x0000000000042947 */ /* 0x000fea0003800000 */
[----:B------:R0:W5:Y:S02]  /*c2d0*/  LDG.E.U8 R0, desc[UR32][R28.64+0x48] ;  /* 0x000048201c007981 */ /* 0x000164000c1e1100 */
.L_x_109:
[----:B------:R-:W-:Y:S05]  /*c2e0*/  BSYNC B1 ;  /* 0x0000000000017941 */ /* 0x000fea0003800000 */
.L_x_108:
[----:B------:R-:W2:Y:S01]  /*c2f0*/  LDL.LU R2, [R1] ;  /* 0x0000000001027983 */ /* 0x000ea20000300800 */
[----:B-----5:R-:W-:Y:S01]  /*c300*/  LOP3.LUT R0, R0, 0xff, RZ, 0xc0, !PT ;  /* 0x000000ff00007812 */ /* 0x020fe200078ec0ff */
[----:B------:R-:W-:Y:S01]  /*c310*/  BSSY B1, `(.L_x_110) ;  /* 0x000000c000017945 */ /* 0x000fe20003800000 */
[----:B------:R-:W-:Y:S02]  /*c320*/  ISETP.GE.AND P1, PT, R35, 0x4a, PT ;  /* 0x0000004a2300780c */ /* 0x000fe40003f26270 */
[----:B------:R-:W-:Y:S02]  /*c330*/  F2FP.F16.E4M3.UNPACK_B R0, R0 ;  /* 0x00000000ff00723e */ /* 0x000fe400020006ff */
[----:B------:R-:W-:-:S03]  /*c340*/  ISETP.LT.OR P3, PT, R34, 0x1, !P1 ;  /* 0x000000012200780c */ /* 0x000fc60004f61670 */
[----:B------:R-:W-:-:S05]  /*c350*/  HADD2.F32 R0, -RZ, R0.H0_H0 ;  /* 0x20000000ff007230 */ /* 0x000fca0000004100 */
[----:B------:R-:W-:-:S04]  /*c360*/  FMUL R0, R0, UR17 ;  /* 0x0000001100007c20 */ /* 0x000fc80008400000 */
[----:B--2---:R-:W-:-:S05]  /*c370*/  FFMA R0, R2, UR18, R0 ;  /* 0x0000001202007c23 */ /* 0x004fca0008000000 */
[----:B0-----:R-:W-:Y:S02]  /*c380*/  F2FP.SATFINITE.E4M3.F32.PACK_AB_MERGE_C R3, RZ, R0, RZ ;  /* 0x00000000ff03723e */ /* 0x001fe400048070ff */
[----:B------:R-:W-:-:S03]  /*c390*/  PRMT R0, RZ, 0x7610, R0 ;  /* 0x00007610ff007816 */ /* 0x000fc60000000000 */
[----:B------:R0:W-:Y:S01]  /*c3a0*/  @!P2 STG.E.U8 desc[UR32][R24.64+0x48], R3 ;  /* 0x000048031800a986 */ /* 0x0001e2000c101120 */
[----:B------:R-:W-:Y:S05]  /*c3b0*/  @P3 BRA `(.L_x_111) ;  /* 0x0000000000043947 */ /* 0x000fea0003800000 */
[----:B------:R2:W5:Y:S02]  /*c3c0*/  LDG.E.U8 R0, desc[UR32][R28.64+0x49] ;  /* 0x000049201c007981 */ /* 0x000564000c1e1100 */
.L_x_111:
[----:B------:R-:W-:Y:S05]  /*c3d0*/  BSYNC B1 ;  /* 0x0000000000017941 */ /* 0x000fea0003800000 */
.L_x_110:
[----:B------:R-:W3:Y:S01]  /*c3e0*/  LDL.LU R2, [R1+0x4] ;  /* 0x0000040001027983 */ /* 0x000ee20000300800 */
[----:B-----5:R-:W-:Y:S01]  /*c3f0*/  LOP3.LUT R0, R0, 0xff, RZ, 0xc0, !PT ;  /* 0x000000ff00007812 */ /* 0x020fe200078ec0ff */
[----:B------:R-:W-:Y:S01]  /*c400*/  BSSY B1, `(.L_x_112) ;  /* 0x000000b000017945 */ /* 0x000fe20003800000 */
[----:B------:R-:W-:Y:S02]  /*c410*/  ISETP.LT.OR P0, PT, R34, 0x9, !P0 ;  /* 0x000000092200780c */ /* 0x000fe40004701670 */
[----:B------:R-:W-:-:S05]  /*c420*/  F2FP.F16.E4M3.UNPACK_B R0, R0 ;  /* 0x00000000ff00723e */ /* 0x000fca00020006ff */
[----:B------:R-:W-:-:S05]  /*c430*/  HADD2.F32 R0, -RZ, R0.H0_H0 ;  /* 0x20000000ff007230 */ /* 0x000fca0000004100 */
[----:B------:R-:W-:-:S04]  /*c440*/  FMUL R0, R0, UR17 ;  /* 0x0000001100007c20 */ /* 0x000fc80008400000 */
[----:B---3--:R-:W-:-:S05]  /*c450*/  FFMA R0, R2, UR18, R0 ;  /* 0x0000001202007c23 */ /* 0x008fca0008000000 */
[----:B0-----:R-:W-:Y:S02]  /*c460*/  F2FP.SATFINITE.E4M3.F32.PACK_AB_MERGE_C R3, RZ, R0, RZ ;  /* 0x00000000ff03723e */ /* 0x001fe400048070ff */
[----:B------:R-:W-:-:S03]  /*c470*/  PRMT R0, RZ, 0x7610, R0 ;  /* 0x00007610ff007816 */ /* 0x000fc60000000000 */
[----:B------:R0:W-:Y:S01]  /*c480*/  @!P3 STG.E.U8 desc[UR32][R24.64+0x49], R3 ;  /* 0x000049031800b986 */ /* 0x0001e2000c101120 */
[----:B------:R-:W-:Y:S05]  /*c490*/  @P0 BRA `(.L_x_113) ;  /* 0x0000000000040947 */ /* 0x000fea0003800000 */
[----:B------:R3:W5:Y:S02]  /*c4a0*/  LDG.E.U8 R0, desc[UR32][R30.64+0x48] ;  /* 0x000048201e007981 */ /* 0x000764000c1e1100 */
.L_x_113:
[----:B------:R-:W-:Y:S05]  /*c4b0*/  BSYNC B1 ;  /* 0x0000000000017941 */ /* 0x000fea0003800000 */
.L_x_112:
[----:B------:R-:W2:Y:S01]  /*c4c0*/  LDL.LU R2, [R1+0x8] ;  /* 0x0000080001027983 */ /* 0x000ea20000300800 */
[----:B-----5:R-:W-:Y:S01]  /*c4d0*/  LOP3.LUT R0, R0, 0xff, RZ, 0xc0, !PT ;  /* 0x000000ff00007812 */ /* 0x020fe200078ec0ff */
[----:B------:R-:W-:Y:S01]  /*c4e0*/  BSSY B1, `(.L_x_114) ;  /* 0x000000b000017945 */ /* 0x000fe20003800000 */
[----:B------:R-:W-:Y:S02]  /*c4f0*/  ISETP.LT.OR P1, PT, R34, 0x9, !P1 ;  /* 0x000000092200780c */ /* 0x000fe40004f21670 */
[----:B------:R-:W-:-:S05]  /*c500*/  F2FP.F16.E4M3.UNPACK_B R0, R0 ;  /* 0x00000000ff00723e */ /* 0x000fca00020006ff */
        /* <DEDUP_REMOVED lines=8> */
.L_x_115:
[----:B------:R-:W-:Y:S05]  /*c590*/  BSYNC B1 ;  /* 0x0000000000017941 */ /* 0x000fea0003800000 */
.L_x_114:
[----:B------:R-:W3:Y:S01]  /*c5a0*/  LDL.LU R2, [R1+0xc] ;  /* 0x00000c0001027983 */ /* 0x000ee20000300800 */
[----:B-----5:R-:W-:Y:S01]  /*c5b0*/  LOP3.LUT R0, R0, 0xff, RZ, 0xc0, !PT ;  /* 0x000000ff00007812 */ /* 0x020fe200078ec0ff */
[----:B------:R-:W-:Y:S01]  /*c5c0*/  BSSY B1, `(.L_x_116) ;  /* 0x000000c000017945 */ /* 0x000fe20003800000 */
[----:B------:R-:W-:Y:S02]  /*c5d0*/  ISETP.GE.AND P0, PT, R35, 0x51, PT ;  /* 0x000000512300780c */ /* 0x000fe40003f06270 */
[----:B------:R-:W-:Y:S02]  /*c5e0*/  F2FP.F16.E4M3.UNPACK_B R0, R0 ;  /* 0x00000000ff00723e */ /* 0x000fe400020006ff */
[----:B------:R-:W-:-:S03]  /*c5f0*/  ISETP.LT.OR P2, PT, R34, 0x1, !P0 ;  /* 0x000000012200780c */ /* 0x000fc60004741670 */
        /* <DEDUP_REMOVED lines=8> */
.L_x_117:
[----:B------:R-:W-:Y:S05]  /*c680*/  BSYNC B1 ;  /* 0x0000000000017941 */ /* 0x000fea0003800000 */
.L_x_116:
[----:B------:R-:W2:Y:S01]  /*c690*/  LDL.LU R2, [R1+0x10] ;  /* 0x0000100001027983 */ /* 0x000ea20000300800 */
        /* <DEDUP_REMOVED lines=13> */
.L_x_119:
[----:B------:R-:W-:Y:S05]  /*c770*/  BSYNC B1 ;  /* 0x0000000000017941 */ /* 0x000fea0003800000 */
.L_x_118:
        /* <DEDUP_REMOVED lines=13> */
.L_x_121:
[----:B------:R-:W-:Y:S05]  /*c850*/  BSYNC B1 ;  /* 0x0000000000017941 */ /* 0x000fea0003800000 */
.L_x_120:
        /* <DEDUP_REMOVED lines=13> */
.L_x_123:
[----:B------:R-:W-:Y:S05]  /*c930*/  BSYNC B1 ;  /* 0x0000000000017941 */ /* 0x000fea0003800000 */
.L_x_122:
        /* <DEDUP_REMOVED lines=14> */
.L_x_125:
[----:B------:R-:W-:Y:S05]  /*ca20*/  BSYNC B1 ;  /* 0x0000000000017941 */ /* 0x000fea0003800000 */
.L_x_124:
        /* <DEDUP_REMOVED lines=14> */
.L_x_127:
[----:B------:R-:W-:Y:S05]  /*cb10*/  BSYNC B1 ;  /* 0x0000000000017941 */ /* 0x000fea0003800000 */
.L_x_126:
        /* <DEDUP_REMOVED lines=13> */
.L_x_129:
[----:B------:R-:W-:Y:S05]  /*cbf0*/  BSYNC B1 ;  /* 0x0000000000017941 */ /* 0x000fea0003800000 */
.L_x_128:
        /* <DEDUP_REMOVED lines=13> */
.L_x_131:
[----:B------:R-:W-:Y:S05]  /*ccd0*/  BSYNC B1 ;  /* 0x0000000000017941 */ /* 0x000fea0003800000 */
.L_x_130:
        /* <DEDUP_REMOVED lines=14> */
.L_x_133:
[----:B------:R-:W-:Y:S05]  /*cdc0*/  BSYNC B1 ;  /* 0x0000000000017941 */ /* 0x000fea0003800000 */
.L_x_132:
        /* <DEDUP_REMOVED lines=14> */
.L_x_135:
[----:B------:R-:W-:Y:S05]  /*ceb0*/  BSYNC B1 ;  /* 0x0000000000017941 */ /* 0x000fea0003800000 */
.L_x_134:
        /* <DEDUP_REMOVED lines=13> */
.L_x_137:
[----:B------:R-:W-:Y:S05]  /*cf90*/  BSYNC B1 ;  /* 0x0000000000017941 */ /* 0x000fea0003800000 */
.L_x_136:
        /* <DEDUP_REMOVED lines=13> */
.L_x_139:
[----:B------:R-:W-:Y:S05]  /*d070*/  BSYNC B1 ;  /* 0x0000000000017941 */ /* 0x000fea0003800000 */
.L_x_138:
        /* <DEDUP_REMOVED lines=14> */
.L_x_141:
[----:B------:R-:W-:Y:S05]  /*d160*/  BSYNC B1 ;  /* 0x0000000000017941 */ /* 0x000fea0003800000 */
.L_x_140:
        /* <DEDUP_REMOVED lines=14> */
.L_x_143:
[----:B------:R-:W-:Y:S05]  /*d250*/  BSYNC B1 ;  /* 0x0000000000017941 */ /* 0x000fea0003800000 */
.L_x_142:
        /* <DEDUP_REMOVED lines=13> */
.L_x_145:
[----:B------:R-:W-:Y:S05]  /*d330*/  BSYNC B1 ;  /* 0x0000000000017941 */ /* 0x000fea0003800000 */
.L_x_144:
        /* <DEDUP_REMOVED lines=13> */
.L_x_147:
[----:B------:R-:W-:Y:S05]  /*d410*/  BSYNC B1 ;  /* 0x0000000000017941 */ /* 0x000fea0003800000 */
.L_x_146:
        /* <DEDUP_REMOVED lines=14> */
.L_x_149:
[----:B------:R-:W-:Y:S05]  /*d500*/  BSYNC B1 ;  /* 0x0000000000017941 */ /* 0x000fea0003800000 */
.L_x_148:
        /* <DEDUP_REMOVED lines=14> */
.L_x_151:
[----:B------:R-:W-:Y:S05]  /*d5f0*/  BSYNC B1 ;  /* 0x0000000000017941 */ /* 0x000fea0003800000 */
.L_x_150:
        /* <DEDUP_REMOVED lines=13> */
.L_x_153:
[----:B------:R-:W-:Y:S05]  /*d6d0*/  BSYNC B1 ;  /* 0x0000000000017941 */ /* 0x000fea0003800000 */
.L_x_152:
        /* <DEDUP_REMOVED lines=13> */
.L_x_155:
[----:B------:R-:W-:Y:S05]  /*d7b0*/  BSYNC B1 ;  /* 0x0000000000017941 */ /* 0x000fea0003800000 */
.L_x_154:
        /* <DEDUP_REMOVED lines=14> */
.L_x_157:
[----:B------:R-:W-:Y:S05]  /*d8a0*/  BSYNC B1 ;  /* 0x0000000000017941 */ /* 0x000fea0003800000 */
.L_x_156:
        /* <DEDUP_REMOVED lines=14> */
.L_x_159:
[----:B------:R-:W-:Y:S05]  /*d990*/  BSYNC B1 ;  /* 0x0000000000017941 */ /* 0x000fea0003800000 */
.L_x_158:
        /* <DEDUP_REMOVED lines=13> */
.L_x_161:
[----:B------:R-:W-:Y:S05]  /*da70*/  BSYNC B1 ;  /* 0x0000000000017941 */ /* 0x000fea0003800000 */
.L_x_160:
        /* <DEDUP_REMOVED lines=13> */
.L_x_163:
[----:B------:R-:W-:Y:S05]  /*db50*/  BSYNC B1 ;  /* 0x0000000000017941 */ /* 0x000fea0003800000 */
.L_x_162:
        /* <DEDUP_REMOVED lines=14> */
.L_x_165:
[----:B------:R-:W-:Y:S05]  /*dc40*/  BSYNC B1 ;  /* 0x0000000000017941 */ /* 0x000fea0003800000 */
.L_x_164:
        /* <DEDUP_REMOVED lines=14> */
.L_x_167:
[----:B------:R-:W-:Y:S05]  /*dd30*/  BSYNC B1 ;  /* 0x0000000000017941 */ /* 0x000fea0003800000 */
.L_x_166:
        /* <DEDUP_REMOVED lines=13> */
.L_x_169:
[----:B------:R-:W-:Y:S05]  /*de10*/  BSYNC B1 ;  /* 0x0000000000017941 */ /* 0x000fea0003800000 */
.L_x_168:
        /* <DEDUP_REMOVED lines=13> */
.L_x_171:
[----:B------:R-:W-:Y:S05]  /*def0*/  BSYNC B1 ;  /* 0x0000000000017941 */ /* 0x000fea0003800000 */
.L_x_170:
        /* <DEDUP_REMOVED lines=14> */
.L_x_173:
[----:B------:R-:W-:Y:S05]  /*dfe0*/  BSYNC B1 ;  /* 0x0000000000017941 */ /* 0x000fea0003800000 */
.L_x_172:
        /* <DEDUP_REMOVED lines=14> */
.L_x_175:
[----:B------:R-:W-:Y:S05]  /*e0d0*/  BSYNC B1 ;  /* 0x0000000000017941 */ /* 0x000fea0003800000 */
.L_x_174:
        /* <DEDUP_REMOVED lines=13> */
.L_x_177:
[----:B------:R-:W-:Y:S05]  /*e1b0*/  BSYNC B1 ;  /* 0x0000000000017941 */ /* 0x000fea0003800000 */
.L_x_176:
        /* <DEDUP_REMOVED lines=13> */
.L_x_179:
[----:B------:R-:W-:Y:S05]  /*e290*/  BSYNC B1 ;  /* 0x0000000000017941 */ /* 0x000fea0003800000 */
.L_x_178:
        /* <DEDUP_REMOVED lines=14> */
.L_x_181:
[----:B------:R-:W-:Y:S05]  /*e380*/  BSYNC B1 ;  /* 0x0000000000017941 */ /* 0x000fea0003800000 */
.L_x_180:
        /* <DEDUP_REMOVED lines=14> */
.L_x_183:
[----:B------:R-:W-:Y:S05]  /*e470*/  BSYNC B1 ;  /* 0x0000000000017941 */ /* 0x000fea0003800000 */
.L_x_182:
        /* <DEDUP_REMOVED lines=13> */
.L_x_185:
[----:B------:R-:W-:Y:S05]  /*e550*/  BSYNC B1 ;  /* 0x0000000000017941 */ /* 0x000fea0003800000 */
.L_x_184:
        /* <DEDUP_REMOVED lines=13> */
.L_x_187:
[----:B------:R-:W-:Y:S05]  /*e630*/  BSYNC B1 ;  /* 0x0000000000017941 */ /* 0x000fea0003800000 */
.L_x_186:
        /* <DEDUP_REMOVED lines=14> */
.L_x_189:
[----:B------:R-:W-:Y:S05]  /*e720*/  BSYNC B1 ;  /* 0x0000000000017941 */ /* 0x000fea0003800000 */
.L_x_188:
        /* <DEDUP_REMOVED lines=14> */
.L_x_191:
[----:B------:R-:W-:Y:S05]  /*e810*/  BSYNC B1 ;  /* 0x0000000000017941 */ /* 0x000fea0003800000 */
.L_x_190:
        /* <DEDUP_REMOVED lines=13> */
.L_x_193:
[----:B------:R-:W-:Y:S05]  /*e8f0*/  BSYNC B1 ;  /* 0x0000000000017941 */ /* 0x000fea0003800000 */
.L_x_192:
        /* <DEDUP_REMOVED lines=13> */
.L_x_195:
[----:B------:R-:W-:Y:S05]  /*e9d0*/  BSYNC B1 ;  /* 0x0000000000017941 */ /* 0x000fea0003800000 */
.L_x_194:
        /* <DEDUP_REMOVED lines=14> */
.L_x_197:
[----:B------:R-:W-:Y:S05]  /*eac0*/  BSYNC B1 ;  /* 0x0000000000017941 */ /* 0x000fea0003800000 */
.L_x_196:
        /* <DEDUP_REMOVED lines=14> */
.L_x_199:
[----:B------:R-:W-:Y:S05]  /*ebb0*/  BSYNC B1 ;  /* 0x0000000000017941 */ /* 0x000fea0003800000 */
.L_x_198:
        /* <DEDUP_REMOVED lines=13> */
.L_x_201:
[----:B------:R-:W-:Y:S05]  /*ec90*/  BSYNC B1 ;  /* 0x0000000000017941 */ /* 0x000fea0003800000 */
.L_x_200:
        /* <DEDUP_REMOVED lines=13> */
.L_x_203:
[----:B------:R-:W-:Y:S05]  /*ed70*/  BSYNC B1 ;  /* 0x0000000000017941 */ /* 0x000fea0003800000 */
.L_x_202:
        /* <DEDUP_REMOVED lines=14> */
.L_x_205:
[----:B------:R-:W-:Y:S05]  /*ee60*/  BSYNC B1 ;  /* 0x0000000000017941 */ /* 0x000fea0003800000 */
.L_x_204:
        /* <DEDUP_REMOVED lines=14> */
.L_x_207:
[----:B------:R-:W-:Y:S05]  /*ef50*/  BSYNC B1 ;  /* 0x0000000000017941 */ /* 0x000fea0003800000 */
.L_x_206:
        /* <DEDUP_REMOVED lines=13> */
.L_x_209:
[----:B------:R-:W-:Y:S05]  /*f030*/  BSYNC B1 ;  /* 0x0000000000017941 */ /* 0x000fea0003800000 */
.L_x_208:
        /* <DEDUP_REMOVED lines=13> */
.L_x_211:
[----:B------:R-:W-:Y:S05]  /*f110*/  BSYNC B1 ;  /* 0x0000000000017941 */ /* 0x000fea0003800000 */
.L_x_210:
        /* <DEDUP_REMOVED lines=14> */
.L_x_213:
[----:B------:R-:W-:Y:S05]  /*f200*/  BSYNC B1 ;  /* 0x0000000000017941 */ /* 0x000fea0003800000 */
.L_x_212:
        /* <DEDUP_REMOVED lines=14> */
.L_x_215:
[----:B------:R-:W-:Y:S05]  /*f2f0*/  BSYNC B1 ;  /* 0x0000000000017941 */ /* 0x000fea0003800000 */
.L_x_214:
        /* <DEDUP_REMOVED lines=13> */
.L_x_217:
[----:B------:R-:W-:Y:S05]  /*f3d0*/  BSYNC B1 ;  /* 0x0000000000017941 */ /* 0x000fea0003800000 */
.L_x_216:
        /* <DEDUP_REMOVED lines=13> */
.L_x_219:
[----:B------:R-:W-:Y:S05]  /*f4b0*/  BSYNC B1 ;  /* 0x0000000000017941 */ /* 0x000fea0003800000 */
.L_x_218:
        /* <DEDUP_REMOVED lines=14> */
.L_x_221:
[----:B------:R-:W-:Y:S05]  /*f5a0*/  BSYNC B1 ;  /* 0x0000000000017941 */ /* 0x000fea0003800000 */
.L_x_220:
        /* <DEDUP_REMOVED lines=14> */
.L_x_223:
[----:B------:R-:W-:Y:S05]  /*f690*/  BSYNC B1 ;  /* 0x0000000000017941 */ /* 0x000fea0003800000 */
.L_x_222:
        /* <DEDUP_REMOVED lines=13> */
.L_x_225:
[----:B------:R-:W-:Y:S05]  /*f770*/  BSYNC B1 ;  /* 0x0000000000017941 */ /* 0x000fea0003800000 */
.L_x_224:
        /* <DEDUP_REMOVED lines=13> */
.L_x_227:
[----:B------:R-:W-:Y:S05]  /*f850*/  BSYNC B1 ;  /* 0x0000000000017941 */ /* 0x000fea0003800000 */
.L_x_226:
        /* <DEDUP_REMOVED lines=14> */
.L_x_229:
[----:B------:R-:W-:Y:S05]  /*f940*/  BSYNC B1 ;  /* 0x0000000000017941 */ /* 0x000fea0003800000 */
.L_x_228:
        /* <DEDUP_REMOVED lines=14> */
.L_x_231:
[----:B------:R-:W-:Y:S05]  /*fa30*/  BSYNC B1 ;  /* 0x0000000000017941 */ /* 0x000fea0003800000 */
.L_x_230:
        /* <DEDUP_REMOVED lines=13> */
.L_x_233:
[----:B------:R-:W-:Y:S05]  /*fb10*/  BSYNC B1 ;  /* 0x0000000000017941 */ /* 0x000fea0003800000 */
.L_x_232:
        /* <DEDUP_REMOVED lines=13> */
.L_x_235:
[----:B------:R-:W-:Y:S05]  /*fbf0*/  BSYNC B1 ;  /* 0x0000000000017941 */ /* 0x000fea0003800000 */
.L_x_234:
        /* <DEDUP_REMOVED lines=14> */
.L_x_237:
[----:B------:R-:W-:Y:S05]  /*fce0*/  BSYNC B1 ;  /* 0x0000000000017941 */ /* 0x000fea0003800000 */
.L_x_236:
        /* <DEDUP_REMOVED lines=14> */
.L_x_239:
[----:B------:R-:W-:Y:S05]  /*fdd0*/  BSYNC B1 ;  /* 0x0000000000017941 */ /* 0x000fea0003800000 */
.L_x_238:
        /* <DEDUP_REMOVED lines=13> */
.L_x_241:
[----:B------:R-:W-:Y:S05]  /*feb0*/  BSYNC B1 ;  /* 0x0000000000017941 */ /* 0x000fea0003800000 */
.L_x_240:
        /* <DEDUP_REMOVED lines=13> */
.L_x_243:
[----:B------:R-:W-:Y:S05]  /*ff90*/  BSYNC B1 ;  /* 0x0000000000017941 */ /* 0x000fea0003800000 */
.L_x_242:
        /* <DEDUP_REMOVED lines=14> */
.L_x_245:
[----:B------:R-:W-:Y:S05]  /*10080*/  BSYNC B1 ;  /* 0x0000000000017941 */ /* 0x000fea0003800000 */
.L_x_244:
        /* <DEDUP_REMOVED lines=14> */
.L_x_247:
[----:B------:R-:W-:Y:S05]  /*10170*/  BSYNC B1 ;  /* 0x0000000000017941 */ /* 0x000fea0003800000 */
.L_x_246:
        /* <DEDUP_REMOVED lines=13> */
.L_x_249:
[----:B------:R-:W-:Y:S05]  /*10250*/  BSYNC B1 ;  /* 0x0000000000017941 */ /* 0x000fea0003800000 */
.L_x_248:
        /* <DEDUP_REMOVED lines=13> */
.L_x_251:
[----:B------:R-:W-:Y:S05]  /*10330*/  BSYNC B1 ;  /* 0x0000000000017941 */ /* 0x000fea0003800000 */
.L_x_250:
        /* <DEDUP_REMOVED lines=14> */
.L_x_253:
[----:B------:R-:W-:Y:S05]  /*10420*/  BSYNC B1 ;  /* 0x0000000000017941 */ /* 0x000fea0003800000 */
.L_x_252:
        /* <DEDUP_REMOVED lines=14> */
.L_x_255:
[----:B------:R-:W-:Y:S05]  /*10510*/  BSYNC B1 ;  /* 0x0000000000017941 */ /* 0x000fea0003800000 */
.L_x_254:
        /* <DEDUP_REMOVED lines=13> */
.L_x_257:
[----:B------:R-:W-:Y:S05]  /*105f0*/  BSYNC B1 ;  /* 0x0000000000017941 */ /* 0x000fea0003800000 */
.L_x_256:
        /* <DEDUP_REMOVED lines=13> */
.L_x_259:
[----:B------:R-:W-:Y:S05]  /*106d0*/  BSYNC B1 ;  /* 0x0000000000017941 */ /* 0x000fea0003800000 */
.L_x_258:
        /* <DEDUP_REMOVED lines=14> */
.L_x_261:
[----:B------:R-:W-:Y:S05]  /*107c0*/  BSYNC B1 ;  /* 0x0000000000017941 */ /* 0x000fea0003800000 */
.L_x_260:
        /* <DEDUP_REMOVED lines=14> */
.L_x_263:
[----:B------:R-:W-:Y:S05]  /*108b0*/  BSYNC B1 ;  /* 0x0000000000017941 */ /* 0x000fea0003800000 */
.L_x_262:
        /* <DEDUP_REMOVED lines=13> */
.L_x_265:
[----:B------:R-:W-:Y:S05]  /*10990*/  BSYNC B1 ;  /* 0x0000000000017941 */ /* 0x000fea0003800000 */
.L_x_264:
        /* <DEDUP_REMOVED lines=13> */
.L_x_267:
[----:B------:R-:W-:Y:S05]  /*10a70*/  BSYNC B1 ;  /* 0x0000000000017941 */ /* 0x000fea0003800000 */
.L_x_266:
        /* <DEDUP_REMOVED lines=14> */
.L_x_269:
[----:B------:R-:W-:Y:S05]  /*10b60*/  BSYNC B1 ;  /* 0x0000000000017941 */ /* 0x000fea0003800000 */
.L_x_268:
        /* <DEDUP_REMOVED lines=14> */
.L_x_271:
[----:B------:R-:W-:Y:S05]  /*10c50*/  BSYNC B1 ;  /* 0x0000000000017941 */ /* 0x000fea0003800000 */
.L_x_270:
        /* <DEDUP_REMOVED lines=13> */
.L_x_273:
[----:B------:R-:W-:Y:S05]  /*10d30*/  BSYNC B1 ;  /* 0x0000000000017941 */ /* 0x000fea0003800000 */
.L_x_272:
        /* <DEDUP_REMOVED lines=13> */
.L_x_275:
[----:B------:R-:W-:Y:S05]  /*10e10*/  BSYNC B1 ;  /* 0x0000000000017941 */ /* 0x000fea0003800000 */
.L_x_274:
        /* <DEDUP_REMOVED lines=14> */
.L_x_277:
[----:B------:R-:W-:Y:S05]  /*10f00*/  BSYNC B1 ;  /* 0x0000000000017941 */ /* 0x000fea0003800000 */
.L_x_276:
        /* <DEDUP_REMOVED lines=14> */
.L_x_279:
[----:B------:R-:W-:Y:S05]  /*10ff0*/  BSYNC B1 ;  /* 0x0000000000017941 */ /* 0x000fea0003800000 */
.L_x_278:
        /* <DEDUP_REMOVED lines=13> */
.L_x_281:
[----:B------:R-:W-:Y:S05]  /*110d0*/  BSYNC B1 ;  /* 0x0000000000017941 */ /* 0x000fea0003800000 */
.L_x_280:
        /* <DEDUP_REMOVED lines=13> */
.L_x_283:
[----:B------:R-:W-:Y:S05]  /*111b0*/  BSYNC B1 ;  /* 0x0000000000017941 */ /* 0x000fea0003800000 */
.L_x_282:
        /* <DEDUP_REMOVED lines=14> */
.L_x_285:
[----:B------:R-:W-:Y:S05]  /*112a0*/  BSYNC B1 ;  /* 0x0000000000017941 */ /* 0x000fea0003800000 */
.L_x_284:
        /* <DEDUP_REMOVED lines=14> */
.L_x_287:
[----:B------:R-:W-:Y:S05]  /*11390*/  BSYNC B1 ;  /* 0x0000000000017941 */ /* 0x000fea0003800000 */
.L_x_286:
        /* <DEDUP_REMOVED lines=13> */
.L_x_289:
[----:B------:R-:W-:Y:S05]  /*11470*/  BSYNC B1 ;  /* 0x0000000000017941 */ /* 0x000fea0003800000 */
.L_x_288:
        /* <DEDUP_REMOVED lines=13> */
.L_x_291:
[----:B------:R-:W-:Y:S05]  /*11550*/  BSYNC B1 ;  /* 0x0000000000017941 */ /* 0x000fea0003800000 */
.L_x_290:
        /* <DEDUP_REMOVED lines=14> */
.L_x_293:
[----:B------:R-:W-:Y:S05]  /*11640*/  BSYNC B1 ;  /* 0x0000000000017941 */ /* 0x000fea0003800000 */
.L_x_292:
        /* <DEDUP_REMOVED lines=14> */
.L_x_295:
[----:B------:R-:W-:Y:S05]  /*11730*/  BSYNC B1 ;  /* 0x0000000000017941 */ /* 0x000fea0003800000 */
.L_x_294:
        /* <DEDUP_REMOVED lines=13> */
.L_x_297:
[----:B------:R-:W-:Y:S05]  /*11810*/  BSYNC B1 ;  /* 0x0000000000017941 */ /* 0x000fea0003800000 */
.L_x_296:
        /* <DEDUP_REMOVED lines=13> */
.L_x_299:
[----:B------:R-:W-:Y:S05]  /*118f0*/  BSYNC B1 ;  /* 0x0000000000017941 */ /* 0x000fea0003800000 */
.L_x_298:
        /* <DEDUP_REMOVED lines=14> */
.L_x_301:
[----:B------:R-:W-:Y:S05]  /*119e0*/  BSYNC B1 ;  /* 0x0000000000017941 */ /* 0x000fea0003800000 */
.L_x_300:
        /* <DEDUP_REMOVED lines=14> */
.L_x_303:
[----:B------:R-:W-:Y:S05]  /*11ad0*/  BSYNC B1 ;  /* 0x0000000000017941 */ /* 0x000fea0003800000 */
.L_x_302:
        /* <DEDUP_REMOVED lines=13> */
.L_x_305:
[----:B------:R-:W-:Y:S05]  /*11bb0*/  BSYNC B1 ;  /* 0x0000000000017941 */ /* 0x000fea0003800000 */
.L_x_304:
        /* <DEDUP_REMOVED lines=13> */
.L_x_307:
[----:B------:R-:W-:Y:S05]  /*11c90*/  BSYNC B1 ;  /* 0x0000000000017941 */ /* 0x000fea0003800000 */
.L_x_306:
        /* <DEDUP_REMOVED lines=14> */
.L_x_309:
[----:B------:R-:W-:Y:S05]  /*11d80*/  BSYNC B1 ;  /* 0x0000000000017941 */ /* 0x000fea0003800000 */
.L_x_308:
        /* <DEDUP_REMOVED lines=14> */
.L_x_311:
[----:B------:R-:W-:Y:S05]  /*11e70*/  BSYNC B1 ;  /* 0x0000000000017941 */ /* 0x000fea0003800000 */
.L_x_310:
        /* <DEDUP_REMOVED lines=13> */
.L_x_313:
[----:B------:R-:W-:Y:S05]  /*11f50*/  BSYNC B1 ;  /* 0x0000000000017941 */ /* 0x000fea0003800000 */
.L_x_312:
        /* <DEDUP_REMOVED lines=13> */
.L_x_315:
[----:B------:R-:W-:Y:S05]  /*12030*/  BSYNC B1 ;  /* 0x0000000000017941 */ /* 0x000fea0003800000 */
.L_x_314:
        /* <DEDUP_REMOVED lines=14> */
.L_x_317:
[----:B------:R-:W-:Y:S05]  /*12120*/  BSYNC B1 ;  /* 0x0000000000017941 */ /* 0x000fea0003800000 */
.L_x_316:
        /* <DEDUP_REMOVED lines=14> */
.L_x_319:
[----:B------:R-:W-:Y:S05]  /*12210*/  BSYNC B1 ;  /* 0x0000000000017941 */ /* 0x000fea0003800000 */
.L_x_318:
        /* <DEDUP_REMOVED lines=13> */
.L_x_321:
[----:B------:R-:W-:Y:S05]  /*122f0*/  BSYNC B1 ;  /* 0x0000000000017941 */ /* 0x000fea0003800000 */
.L_x_320:
        /* <DEDUP_REMOVED lines=13> */
.L_x_323:
[----:B------:R-:W-:Y:S05]  /*123d0*/  BSYNC B1 ;  /* 0x0000000000017941 */ /* 0x000fea0003800000 */
.L_x_322:
        /* <DEDUP_REMOVED lines=14> */
.L_x_325:
[----:B------:R-:W-:Y:S05]  /*124c0*/  BSYNC B1 ;  /* 0x0000000000017941 */ /* 0x000fea0003800000 */
.L_x_324:
        /* <DEDUP_REMOVED lines=14> */
.L_x_327:
[----:B------:R-:W-:Y:S05]  /*125b0*/  BSYNC B1 ;  /* 0x0000000000017941 */ /* 0x000fea0003800000 */
.L_x_326:
        /* <DEDUP_REMOVED lines=13> */
.L_x_329:
[----:B------:R-:W-:Y:S05]  /*12690*/  BSYNC B1 ;  /* 0x0000000000017941 */ /* 0x000fea0003800000 */
.L_x_328:
        /* <DEDUP_REMOVED lines=13> */
.L_x_331:
[----:B------:R-:W-:Y:S05]  /*12770*/  BSYNC B1 ;  /* 0x0000000000017941 */ /* 0x000fea0003800000 */
.L_x_330:
        /* <DEDUP_REMOVED lines=14> */
.L_x_333:
[----:B------:R-:W-:Y:S05]  /*12860*/  BSYNC B1 ;  /* 0x0000000000017941 */ /* 0x000fea0003800000 */
.L_x_332:
        /* <DEDUP_REMOVED lines=14> */
.L_x_335:
[----:B------:R-:W-:Y:S05]  /*12950*/  BSYNC B1 ;  /* 0x0000000000017941 */ /* 0x000fea0003800000 */
.L_x_334:
        /* <DEDUP_REMOVED lines=13> */
.L_x_337:
[----:B------:R-:W-:Y:S05]  /*12a30*/  BSYNC B1 ;  /* 0x0000000000017941 */ /* 0x000fea0003800000 */
.L_x_336:
        /* <DEDUP_REMOVED lines=13> */
.L_x_339:
[----:B------:R-:W-:Y:S05]  /*12b10*/  BSYNC B1 ;  /* 0x0000000000017941 */ /* 0x000fea0003800000 */
.L_x_338:
        /* <DEDUP_REMOVED lines=14> */
.L_x_341:
[----:B------:R-:W-:Y:S05]  /*12c00*/  BSYNC B1 ;  /* 0x0000000000017941 */ /* 0x000fea0003800000 */
.L_x_340:
        /* <DEDUP_REMOVED lines=14> */
.L_x_343:
[----:B------:R-:W-:Y:S05]  /*12cf0*/  BSYNC B1 ;  /* 0x0000000000017941 */ /* 0x000fea0003800000 */
.L_x_342:
        /* <DEDUP_REMOVED lines=13> */
.L_x_345:
[----:B------:R-:W-:Y:S05]  /*12dd0*/  BSYNC B1 ;  /* 0x0000000000017941 */ /* 0x000fea0003800000 */
.L_x_344:
        /* <DEDUP_REMOVED lines=13> */
.L_x_347:
[----:B------:R-:W-:Y:S05]  /*12eb0*/  BSYNC B1 ;  /* 0x0000000000017941 */ /* 0x000fea0003800000 */
.L_x_346:
        /* <DEDUP_REMOVED lines=14> */
.L_x_349:
[----:B------:R-:W-:Y:S05]  /*12fa0*/  BSYNC B1 ;  /* 0x0000000000017941 */ /* 0x000fea0003800000 */
.L_x_348:
        /* <DEDUP_REMOVED lines=14> */
.L_x_351:
[----:B------:R-:W-:Y:S05]  /*13090*/  BSYNC B1 ;  /* 0x0000000000017941 */ /* 0x000fea0003800000 */
.L_x_350:
        /* <DEDUP_REMOVED lines=13> */
.L_x_353:
[----:B------:R-:W-:Y:S05]  /*13170*/  BSYNC B1 ;  /* 0x0000000000017941 */ /* 0x000fea0003800000 */
.L_x_352:
        /* <DEDUP_REMOVED lines=13> */
.L_x_355:
[----:B------:R-:W-:Y:S05]  /*13250*/  BSYNC B1 ;  /* 0x0000000000017941 */ /* 0x000fea0003800000 */
.L_x_354:
        /* <DEDUP_REMOVED lines=14> */
.L_x_357:
[----:B------:R-:W-:Y:S05]  /*13340*/  BSYNC B1 ;  /* 0x0000000000017941 */ /* 0x000fea0003800000 */
.L_x_356:
        /* <DEDUP_REMOVED lines=14> */
.L_x_359:
[----:B------:R-:W-:Y:S05]  /*13430*/  BSYNC B1 ;  /* 0x0000000000017941 */ /* 0x000fea0003800000 */
.L_x_358:
        /* <DEDUP_REMOVED lines=13> */
.L_x_361:
[----:B------:R-:W-:Y:S05]  /*13510*/  BSYNC B1 ;  /* 0x0000000000017941 */ /* 0x000fea0003800000 */
.L_x_360:
        /* <DEDUP_REMOVED lines=13> */
.L_x_363:
[----:B------:R-:W-:Y:S05]  /*135f0*/  BSYNC B1 ;  /* 0x0000000000017941 */ /* 0x000fea0003800000 */
.L_x_362:
        /* <DEDUP_REMOVED lines=14> */
.L_x_365:
[----:B------:R-:W-:Y:S05]  /*136e0*/  BSYNC B1 ;  /* 0x0000000000017941 */ /* 0x000fea0003800000 */
.L_x_364:
        /* <DEDUP_REMOVED lines=14> */
.L_x_367:
[----:B------:R-:W-:Y:S05]  /*137d0*/  BSYNC B1 ;  /* 0x0000000000017941 */ /* 0x000fea0003800000 */
.L_x_366:
        /* <DEDUP_REMOVED lines=13> */
.L_x_369:
[----:B------:R-:W-:Y:S05]  /*138b0*/  BSYNC B1 ;  /* 0x0000000000017941 */ /* 0x000fea0003800000 */
.L_x_368:
        /* <DEDUP_REMOVED lines=13> */
.L_x_371:
[----:B------:R-:W-:Y:S05]  /*13990*/  BSYNC B1 ;  /* 0x0000000000017941 */ /* 0x000fea0003800000 */
.L_x_370:
        /* <DEDUP_REMOVED lines=14> */
.L_x_373:
[----:B------:R-:W-:Y:S05]  /*13a80*/  BSYNC B1 ;  /* 0x0000000000017941 */ /* 0x000fea0003800000 */
.L_x_372:
        /* <DEDUP_REMOVED lines=14> */
.L_x_375:
[----:B------:R-:W-:Y:S05]  /*13b70*/  BSYNC B1 ;  /* 0x0000000000017941 */ /* 0x000fea0003800000 */
.L_x_374:
        /* <DEDUP_REMOVED lines=13> */
.L_x_377:
[----:B------:R-:W-:Y:S05]  /*13c50*/  BSYNC B1 ;  /* 0x0000000000017941 */ /* 0x000fea0003800000 */
.L_x_376:
        /* <DEDUP_REMOVED lines=13> */
.L_x_379:
[----:B------:R-:W-:Y:S05]  /*13d30*/  BSYNC B1 ;  /* 0x0000000000017941 */ /* 0x000fea0003800000 */
.L_x_378:
        /* <DEDUP_REMOVED lines=14> */
.L_x_381:
[----:B------:R-:W-:Y:S05]  /*13e20*/  BSYNC B1 ;  /* 0x0000000000017941 */ /* 0x000fea0003800000 */
.L_x_380:
        /* <DEDUP_REMOVED lines=14> */
.L_x_383:
[----:B------:R-:W-:Y:S05]  /*13f10*/  BSYNC B1 ;  /* 0x0000000000017941 */ /* 0x000fea0003800000 */
.L_x_382:
        /* <DEDUP_REMOVED lines=13> */
.L_x_385:
[----:B------:R-:W-:Y:S05]  /*13ff0*/  BSYNC B1 ;  /* 0x0000000000017941 */ /* 0x000fea0003800000 */
.L_x_384:
        /* <DEDUP_REMOVED lines=13> */
.L_x_387:
[----:B------:R-:W-:Y:S05]  /*140d0*/  BSYNC B1 ;  /* 0x0000000000017941 */ /* 0x000fea0003800000 */
.L_x_386:
        /* <DEDUP_REMOVED lines=14> */
.L_x_389:
[----:B------:R-:W-:Y:S05]  /*141c0*/  BSYNC B1 ;  /* 0x0000000000017941 */ /* 0x000fea0003800000 */
.L_x_388:
        /* <DEDUP_REMOVED lines=14> */
.L_x_391:
[----:B------:R-:W-:Y:S05]  /*142b0*/  BSYNC B1 ;  /* 0x0000000000017941 */ /* 0x000fea0003800000 */
.L_x_390:
        /* <DEDUP_REMOVED lines=13> */
.L_x_393:
[----:B------:R-:W-:Y:S05]  /*14390*/  BSYNC B1 ;  /* 0x0000000000017941 */ /* 0x000fea0003800000 */
.L_x_392:
        /* <DEDUP_REMOVED lines=13> */
.L_x_395:
[----:B------:R-:W-:Y:S05]  /*14470*/  BSYNC B1 ;  /* 0x0000000000017941 */ /* 0x000fea0003800000 */
.L_x_394:
        /* <DEDUP_REMOVED lines=14> */
.L_x_397:
[----:B------:R-:W-:Y:S05]  /*14560*/  BSYNC B1 ;  /* 0x0000000000017941 */ /* 0x000fea0003800000 */
.L_x_396:
        /* <DEDUP_REMOVED lines=14> */
.L_x_399:
[----:B------:R-:W-:Y:S05]  /*14650*/  BSYNC B1 ;  /* 0x0000000000017941 */ /* 0x000fea0003800000 */
.L_x_398:
        /* <DEDUP_REMOVED lines=13> */
.L_x_401:
[----:B------:R-:W-:Y:S05]  /*14730*/  BSYNC B1 ;  /* 0x0000000000017941 */ /* 0x000fea0003800000 */
.L_x_400:
        /* <DEDUP_REMOVED lines=13> */
.L_x_403:
[----:B------:R-:W-:Y:S05]  /*14810*/  BSYNC B1 ;  /* 0x0000000000017941 */ /* 0x000fea0003800000 */
.L_x_402:
        /* <DEDUP_REMOVED lines=14> */
.L_x_405:
[----:B------:R-:W-:Y:S05]  /*14900*/  BSYNC B1 ;  /* 0x0000000000017941 */ /* 0x000fea0003800000 */
.L_x_404:
        /* <DEDUP_REMOVED lines=14> */
.L_x_407:
[----:B------:R-:W-:Y:S05]  /*149f0*/  BSYNC B1 ;  /* 0x0000000000017941 */ /* 0x000fea0003800000 */
.L_x_406:
        /* <DEDUP_REMOVED lines=13> */
.L_x_409:
[----:B------:R-:W-:Y:S05]  /*14ad0*/  BSYNC B1 ;  /* 0x0000000000017941 */ /* 0x000fea0003800000 */
.L_x_408:
        /* <DEDUP_REMOVED lines=13> */
.L_x_411:
[----:B------:R-:W-:Y:S05]  /*14bb0*/  BSYNC B1 ;  /* 0x0000000000017941 */ /* 0x000fea0003800000 */
.L_x_410:
        /* <DEDUP_REMOVED lines=14> */
.L_x_413:
[----:B------:R-:W-:Y:S05]  /*14ca0*/  BSYNC B1 ;  /* 0x0000000000017941 */ /* 0x000fea0003800000 */
.L_x_412:
        /* <DEDUP_REMOVED lines=14> */
.L_x_415:
[----:B------:R-:W-:Y:S05]  /*14d90*/  BSYNC B1 ;  /* 0x0000000000017941 */ /* 0x000fea0003800000 */
.L_x_414:
        /* <DEDUP_REMOVED lines=13> */
.L_x_417:
[----:B------:R-:W-:Y:S05]  /*14e70*/  BSYNC B1 ;  /* 0x0000000000017941 */ /* 0x000fea0003800000 */
.L_x_416:
        /* <DEDUP_REMOVED lines=13> */
.L_x_419:
[----:B------:R-:W-:Y:S05]  /*14f50*/  BSYNC B1 ;  /* 0x0000000000017941 */ /* 0x000fea0003800000 */
.L_x_418:
[----:B------:R-:W-:Y:S05]  /*14f60*/  @P1 BRA `(.L_x_420) ;  /* 0x0000004000141947 */ /* 0x000fea0003800000 */
[----:B------:R-:W2:Y:S01]  /*14f70*/  LDL.LU R2, [R1+0x26c] ;  /* 0x00026c0001027983 */ /* 0x000ea20000300800 */
[----:B-----5:R-:W-:-:S04]  /*14f80*/  LOP3.LUT R0, R0, 0xff, RZ, 0xc0, !PT ;  /* 0x000000ff00007812 */ /* 0x020fc800078ec0ff */
[----:B------:R-:W-:-:S05]  /*14f90*/  F2FP.F16.E4M3.UNPACK_B R0, R0 ;  /* 0x00000000ff00723e */ /* 0x000fca00020006ff */
[----:B------:R-:W-:-:S05]  /*14fa0*/  HADD2.F32 R0, -RZ, R0.H0_H0 ;  /* 0x20000000ff007230 */ /* 0x000fca0000004100 */
[----:B------:R-:W-:-:S04]  /*14fb0*/  FMUL R0, R0, UR17 ;  /* 0x0000001100007c20 */ /* 0x000fc80008400000 */
[----:B--2---:R-:W-:-:S05]  /*14fc0*/  FFMA R0, R2, UR18, R0 ;  /* 0x0000001202007c23 */ /* 0x004fca0008000000 */
[----:B0-----:R-:W-:-:S05]  /*14fd0*/  F2FP.SATFINITE.E4M3.F32.PACK_AB_MERGE_C R3, RZ, R0, RZ ;  /* 0x00000000ff03723e */ /* 0x001fca00048070ff */
[----:B------:R0:W-:Y:S01]  /*14fe0*/  STG.E.U8 desc[UR32][R26.64+0x179], R3 ;  /* 0x000179031a007986 */ /* 0x0001e2000c101120 */
[----:B------:R-:W-:Y:S05]  /*14ff0*/  BRA `(.L_x_420) ;  /* 0x0000003c00f07947 */ /* 0x000fea0003800000 */
.L_x_35:
[C---:B------:R-:W-:Y:S01]  /*15000*/  ISETP.GE.AND P0, PT, R35.reuse, 0x1, PT ;  /* 0x000000012300780c */ /* 0x040fe20003f06270 */
[----:B------:R-:W-:Y:S01]  /*15010*/  FMUL R228, R228, UR18 ;  /* 0x00000012e4e47c20 */ /* 0x000fe20008400000 */
[----:B------:R-:W-:Y:S01]  /*15020*/  ISETP.GE.AND P1, PT, R35, 0x2, PT ;  /* 0x000000022300780c */ /* 0x000fe20003f26270 */
[----:B------:R-:W-:Y:S01]  /*15030*/  FMUL R227, R227, UR18 ;  /* 0x00000012e3e37c20 */ /* 0x000fe20008400000 */
[----:B------:R-:W-:Y:S01]  /*15040*/  ISETP.LT.OR P2, PT, R34, 0x1, !P0 ;  /* 0x000000012200780c */ /* 0x000fe20004741670 */
[----:B------:R-:W-:Y:S01]  /*15050*/  FMUL R226, R226, UR18 ;  /* 0x00000012e2e27c20 */ /* 0x000fe20008400000 */
[C---:B------:R-:W-:Y:S02]  /*15060*/  ISETP.LT.OR P3, PT, R34.reuse, 0x1, !P1 ;  /* 0x000000012200780c */ /* 0x040fe40004f61670 */
[----:B------:R-:W-:Y:S02]  /*15070*/  ISETP.LT.OR P0, PT, R34, 0x9, !P0 ;  /* 0x000000092200780c */ /* 0x000fe40004701670 */
[----:B------:R-:W-:-:S02]  /*15080*/  F2FP.SATFINITE.E4M3.F32.PACK_AB_MERGE_C R29, RZ, R228, RZ ;  /* 0x000000e4ff1d723e */ /* 0x000fc400048070ff */
[----:B------:R-:W-:Y:S02]  /*15090*/  F2FP.SATFINITE.E4M3.F32.PACK_AB_MERGE_C R227, RZ, R227, RZ ;  /* 0x000000e3ffe3723e */ /* 0x000fe400048070ff */
[----:B------:R-:W-:Y:S01]  /*150a0*/  F2FP.SATFINITE.E4M3.F32.PACK_AB_MERGE_C R31, RZ, R226, RZ ;  /* 0x000000e2ff1f723e */ /* 0x000fe200048070ff */
[----:B------:R-:W-:Y:S01]  /*150b0*/  FMUL R225, R225, UR18 ;  /* 0x00000012e1e17c20 */ /* 0x000fe20008400000 */
[----:B------:R-:W-:Y:S01]  /*150c0*/  FMUL R224, R224, UR18 ;  /* 0x00000012e0e07c20 */ /* 0x000fe20008400000 */
[----:B------:R2:W-:Y:S04]  /*150d0*/  @!P2 STG.E.U8 desc[UR32][R24.64], R29 ;  /* 0x0000001d1800a986 */ /* 0x0005e8000c101120 */
[----:B------:R3:W-:Y:S04]  /*150e0*/  @!P3 STG.E.U8 desc[UR32][R24.64+0x1], R227 ;  /* 0x000001e31800b986 */ /* 0x0007e8000c101120 */
[----:B------:R4:W-:Y:S01]  /*150f0*/  @!P0 STG.E.U8 desc[UR32][R26.64], R31 ;  /* 0x0000001f1a008986 */ /* 0x0009e2000c101120 */
[----:B------:R-:W-:Y:S01]  /*15100*/  ISETP.LT.OR P0, PT, R34, 0x9, !P1 ;  /* 0x000000092200780c */ /* 0x000fe20004f01670 */
[----:B------:R-:W-:Y:S01]  /*15110*/  FMUL R222, R222, UR18 ;  /* 0x00000012dede7c20 */ /* 0x000fe20008400000 */
[----:B------:R-:W-:Y:S01]  /*15120*/  F2FP.SATFINITE.E4M3.F32.PACK_AB_MERGE_C R225, RZ, R225, RZ ;  /* 0x000000e1ffe1723e */ /* 0x000fe200048070ff */
[----:B------:R-:W4:Y:S01]  /*15130*/  LDL.LU R226, [R1+0x10] ;  /* 0x0000100001e27983 */ /* 0x000f220000300800 */
[----:B--2---:R-:W-:-:S03]  /*15140*/  F2FP.SATFINITE.E4M3.F32.PACK_AB_MERGE_C R29, RZ, R224, RZ ;  /* 0x000000e0ff1d723e */ /* 0x004fc600048070ff */
[----:B---3--:R-:W2:Y:S01]  /*15150*/  LDL.LU R227, [R1+0xc] ;  /* 0x00000c0001e37983 */ /* 0x008ea20000300800 */
[----:B------:R-:W-:Y:S01]  /*15160*/  ISETP.GE.AND P2, PT, R35, 0x9, PT ;  /* 0x000000092300780c */ /* 0x000fe20003f46270 */
[----:B------:R-:W-:Y:S01]  /*15170*/  FMUL R223, R223, UR18 ;  /* 0x00000012dfdf7c20 */ /* 0x000fe20008400000 */
[----:B------:R-:W-:Y:S01]  /*15180*/  ISETP.GE.AND P3, PT, R35, 0xa, PT ;  /* 0x0000000a2300780c */ /* 0x000fe20003f66270 */
[----:B------:R-:W3:Y:S01]  /*15190*/  LDL.LU R224, [R1+0x8] ;  /* 0x0000080001e07983 */ /* 0x000ee20000300800 */
[----:B----4-:R-:W-:Y:S01]  /*151a0*/  F2FP.SATFINITE.E4M3.F32.PACK_AB_MERGE_C R31, RZ, R222, RZ ;  /* 0x000000deff1f723e */ /* 0x010fe200048070ff */
[----:B------:R-:W-:Y:S01]  /*151b0*/  FMUL R221, R221, UR18 ;  /* 0x00000012dddd7c20 */ /* 0x000fe20008400000 */
[C---:B------:R-:W-:Y:S01]  /*151c0*/  ISETP.LT.OR P4, PT, R34.reuse, 0x1, !P2 ;  /* 0x000000012200780c */ /* 0x040fe20005781670 */
[----:B------:R-:W4:Y:S01]  /*151d0*/  LDL.LU R222, [R1+0x4] ;  /* 0x0000040001de7983 */ /* 0x000f220000300800 */
[C---:B------:R-:W-:Y:S02]  /*151e0*/  ISETP.LT.OR P5, PT, R34.reuse, 0x1, !P3 ;  /* 0x000000012200780c */ /* 0x040fe40005fa1670 */
[C---:B------:R-:W-:Y:S01]  /*151f0*/  ISETP.LT.OR P1, PT, R34.reuse, 0x9, !P2 ;  /* 0x000000092200780c */ /* 0x040fe20005721670 */
[----:B------:R0:W-:Y:S01]  /*15200*/  @!P0 STG.E.U8 desc[UR32][R26.64+0x1], R225 ;  /* 0x000001e11a008986 */ /* 0x0001e2000c101120 */
[----:B------:R-:W-:-:S03]  /*15210*/  ISETP.LT.OR P2, PT, R34, 0x9, !P3 ;  /* 0x000000092200780c */ /* 0x000fc60005f41670 */
[----:B0-----:R-:W2:Y:S01]  /*15220*/  LDL.LU R225, [R1] ;  /* 0x0000000001e17983 */ /* 0x001ea20000300800 */
[----:B------:R-:W-:Y:S02]  /*15230*/  F2FP.SATFINITE.E4M3.F32.PACK_AB_MERGE_C R223, RZ, R223, RZ ;  /* 0x000000dfffdf723e */ /* 0x000fe400048070ff */
[----:B------:R-:W-:Y:S01]  /*15240*/  F2FP.SATFINITE.E4M3.F32.PACK_AB_MERGE_C R221, RZ, R221, RZ ;  /* 0x000000ddffdd723e */ /* 0x000fe200048070ff */
[----:B------:R0:W-:Y:S04]  /*15250*/  @!P4 STG.E.U8 desc[UR32][R24.64+0x8], R29 ;  /* 0x0000081d1800c986 */ /* 0x0001e8000c101120 */
[----:B------:R-:W-:Y:S04]  /*15260*/  @!P5 STG.E.U8 desc[UR32][R24.64+0x9], R223 ;  /* 0x000009df1800d986 */ /* 0x000fe8000c101120 */
[----:B------:R-:W-:Y:S01]  /*15270*/  @!P2 STG.E.U8 desc[UR32][R26.64+0x9], R221 ;  /* 0x000009dd1a00a986 */ /* 0x000fe2000c101120 */
[----:B------:R-:W-:-:S02]  /*15280*/  ISETP.GE.AND P2, PT, R35, 0x12, PT ;  /* 0x000000122300780c */ /* 0x000fc40003f46270 */
[----:B------:R-:W-:Y:S02]  /*15290*/  ISETP.GE.AND P0, PT, R35, 0x11, PT ;  /* 0x000000112300780c */ /* 0x000fe40003f06270 */
[C---:B------:R-:W-:Y:S01]  /*152a0*/  ISETP.LT.OR P3, PT, R34.reuse, 0x1, !P2 ;  /* 0x000000012200780c */ /* 0x040fe20005761670 */
[----:B------:R-:W-:Y:S01]  /*152b0*/  FMUL R219, R219, UR18 ;  /* 0x00000012dbdb7c20 */ /* 0x000fe20008400000 */
[----:B------:R1:W-:Y:S01]  /*152c0*/  @!P1 STG.E.U8 desc[UR32][R26.64+0x8], R31 ;  /* 0x0000081f1a009986 */ /* 0x0003e2000c101120 */
[----:B------:R-:W-:Y:S02]  /*152d0*/  ISETP.LT.OR P4, PT, R34, 0x1, !P0 ;  /* 0x000000012200780c */ /* 0x000fe40004781670 */
[----:B------:R-:W-:Y:S01]  /*152e0*/  ISETP.GE.AND P1, PT, R35, 0x19, PT ;  /* 0x000000192300780c */ /* 0x000fe20003f26270 */
[----:B------:R-:W-:Y:S01]  /*152f0*/  FMUL R220, R220, UR18 ;  /* 0x00000012dcdc7c20 */ /* 0x000fe20008400000 */
[C---:B------:R-:W-:Y:S01]  /*15300*/  ISETP.LT.OR P2, PT, R34.reuse, 0x9, !P2 ;  /* 0x000000092200780c */ /* 0x040fe20005741670 */
[----:B------:R-:W-:Y:S01]  /*15310*/  FMUL R217, R217, UR18 ;  /* 0x00000012d9d97c20 */ /* 0x000fe20008400000 */
[----:B------:R-:W-:Y:S01]  /*15320*/  ISETP.LT.OR P0, PT, R34, 0x9, !P0 ;  /* 0x000000092200780c */ /* 0x000fe20004701670 */
[----:B------:R-:W-:Y:S01]  /*15330*/  FMUL R218, R218, UR18 ;  /* 0x00000012dada7c20 */ /* 0x000fe20008400000 */
[----:B------:R-:W-:Y:S01]  /*15340*/  F2FP.SATFINITE.E4M3.F32.PACK_AB_MERGE_C R219, RZ, R219, RZ ;  /* 0x000000dbffdb723e */ /* 0x000fe200048070ff */
[----:B------:R-:W-:Y:S01]  /*15350*/  FMUL R216, R216, UR18 ;  /* 0x00000012d8d87c20 */ /* 0x000fe20008400000 */
[----:B------:R-:W-:Y:S01]  /*15360*/  ISETP.LT.OR P5, PT, R34, 0x1, !P1 ;  /* 0x000000012200780c */ /* 0x000fe20004fa1670 */
[----:B------:R-:W-:Y:S01]  /*15370*/  FMUL R23, R23, UR18 ;  /* 0x0000001217177c20 */ /* 0x000fe20008400000 */
[----:B0-----:R-:W-:Y:S01]  /*15380*/  F2FP.SATFINITE.E4M3.F32.PACK_AB_MERGE_C R29, RZ, R220, RZ ;  /* 0x000000dcff1d723e */ /* 0x001fe200048070ff */
[----:B------:R-:W-:Y:S01]  /*15390*/  @!P3 STG.E.U8 desc[UR32][R24.64+0x11], R219 ;  /* 0x000011db1800b986 */ /* 0x000fe2000c101120 */
[----:B------:R-:W-:-:S02]  /*153a0*/  F2FP.SATFINITE.E4M3.F32.PACK_AB_MERGE_C R217, RZ, R217, RZ ;  /* 0x000000d9ffd9723e */ /* 0x000fc400048070ff */
[C---:B------:R-:W-:Y:S01]  /*153b0*/  ISETP.GE.AND P3, PT, R35.reuse, 0x1a, PT ;  /* 0x0000001a2300780c */ /* 0x040fe20003f66270 */
[----:B------:R0:W-:Y:S01]  /*153c0*/  @!P4 STG.E.U8 desc[UR32][R24.64+0x10], R29 ;  /* 0x0000101d1800c986 */ /* 0x0001e2000c101120 */
[----:B-1----:R-:W-:Y:S02]  /*153d0*/  F2FP.SATFINITE.E4M3.F32.PACK_AB_MERGE_C R31, RZ, R218, RZ ;  /* 0x000000daff1f723e */ /* 0x002fe400048070ff */
[----:B------:R-:W-:Y:S01]  /*153e0*/  F2FP.SATFINITE.E4M3.F32.PACK_AB_MERGE_C R33, RZ, R216, RZ ;  /* 0x000000d8ff21723e */ /* 0x000fe200048070ff */
[----:B------:R-:W-:Y:S01]  /*153f0*/  @!P2 STG.E.U8 desc[UR32][R26.64+0x11], R217 ;  /* 0x000011d91a00a986 */ /* 0x000fe2000c101120 */
[----:B------:R-:W-:Y:S02]  /*15400*/  ISETP.LT.OR P4, PT, R34, 0x1, !P3 ;  /* 0x000000012200780c */ /* 0x000fe40005f81670 */
[----:B------:R-:W-:Y:S01]  /*15410*/  ISETP.GE.AND P2, PT, R35, 0x21, PT ;  /* 0x000000212300780c */ /* 0x000fe20003f46270 */
[----:B------:R-:W-:Y:S01]  /*15420*/  FMUL R22, R22, UR18 ;  /* 0x0000001216167c20 */ /* 0x000fe20008400000 */
[C---:B------:R-:W-:Y:S01]  /*15430*/  ISETP.LT.OR P1, PT, R34.reuse, 0x9, !P1 ;  /* 0x000000092200780c */ /* 0x040fe20004f21670 */
[----:B------:R-:W-:Y:S01]  /*15440*/  FMUL R21, R21, UR18 ;  /* 0x0000001215157c20 */ /* 0x000fe20008400000 */
[----:B------:R-:W-:Y:S01]  /*15450*/  ISETP.LT.OR P3, PT, R34, 0x9, !P3 ;  /* 0x000000092200780c */ /* 0x000fe20005f61670 */
[----:B------:R1:W-:Y:S01]  /*15460*/  @!P0 STG.E.U8 desc[UR32][R26.64+0x10], R31 ;  /* 0x0000101f1a008986 */ /* 0x0003e2000c101120 */
[----:B------:R-:W-:-:S03]  /*15470*/  ISETP.GE.AND P0, PT, R35, 0x22, PT ;  /* 0x000000222300780c */ /* 0x000fc60003f06270 */
[----:B------:R-:W-:Y:S01]  /*15480*/  @!P5 STG.E.U8 desc[UR32][R24.64+0x18], R33 ;  /* 0x000018211800d986 */ /* 0x000fe2000c101120 */
[----:B------:R-:W-:Y:S01]  /*15490*/  ISETP.LT.OR P5, PT, R34, 0x1, !P2 ;  /* 0x000000012200780c */ /* 0x000fe200057a1670 */
[----:B------:R-:W-:Y:S01]  /*154a0*/  FMUL R20, R20, UR18 ;  /* 0x0000001214147c20 */ /* 0x000fe20008400000 */
[----:B------:R-:W-:Y:S01]  /*154b0*/  F2FP.SATFINITE.E4M3.F32.PACK_AB_MERGE_C R23, RZ, R23, RZ ;  /* 0x00000017ff17723e */ /* 0x000fe200048070ff */
[----:B------:R-:W-:Y:S01]  /*154c0*/  FMUL R19, R19, UR18 ;  /* 0x0000001213137c20 */ /* 0x000fe20008400000 */
[----:B0-----:R-:W-:Y:S01]  /*154d0*/  F2FP.SATFINITE.E4M3.F32.PACK_AB_MERGE_C R29, RZ, R22, RZ ;  /* 0x00000016ff1d723e */ /* 0x001fe200048070ff */
[----:B------:R-:W-:Y:S01]  /*154e0*/  FMUL R18, R18, UR18 ;  /* 0x0000001212127c20 */ /* 0x000fe20008400000 */
[----:B------:R-:W-:Y:S01]  /*154f0*/  F2FP.SATFINITE.E4M3.F32.PACK_AB_MERGE_C R21, RZ, R21, RZ ;  /* 0x00000015ff15723e */ /* 0x000fe200048070ff */
[----:B------:R-:W-:Y:S01]  /*15500*/  FMUL R17, R17, UR18 ;  /* 0x0000001211117c20 */ /* 0x000fe20008400000 */
[----:B------:R-:W-:Y:S01]  /*15510*/  ISETP.LT.OR P6, PT, R34, 0x1, !P0 ;  /* 0x000000012200780c */ /* 0x000fe200047c1670 */
[----:B------:R-:W-:Y:S01]  /*15520*/  @!P4 STG.E.U8 desc[UR32][R24.64+0x19], R23 ;  /* 0x000019171800c986 */ /* 0x000fe2000c101120 */
[----:B-1----:R-:W-:-:S03]  /*15530*/  F2FP.SATFINITE.E4M3.F32.PACK_AB_MERGE_C R31, RZ, R20, RZ ;  /* 0x00000014ff1f723e */ /* 0x002fc600048070ff */
[----:B------:R-:W-:Y:S01]  /*15540*/  @!P1 STG.E.U8 desc[UR32][R26.64+0x18], R29 ;  /* 0x0000181d1a009986 */ /* 0x000fe2000c101120 */
[----:B------:R-:W-:-:S03]  /*15550*/  ISETP.GE.AND P1, PT, R35, 0x2a, PT ;  /* 0x0000002a2300780c */ /* 0x000fc60003f26270 */
[----:B------:R0:W-:Y:S01]  /*15560*/  @!P3 STG.E.U8 desc[UR32][R26.64+0x19], R21 ;  /* 0x000019151a00b986 */ /* 0x0001e2000c101120 */
[----:B------:R-:W-:Y:S02]  /*15570*/  ISETP.GE.AND P3, PT, R35, 0x29, PT ;  /* 0x000000292300780c */ /* 0x000fe40003f66270 */
[----:B------:R-:W-:Y:S01]  /*15580*/  ISETP.LT.OR P2, PT, R34, 0x9, !P2 ;  /* 0x000000092200780c */ /* 0x000fe20005741670 */
[----:B------:R-:W-:Y:S01]  /*15590*/  FMUL R16, R16, UR18 ;  /* 0x0000001210107c20 */ /* 0x000fe20008400000 */
[C---:B------:R-:W-:Y:S01]  /*155a0*/  ISETP.LT.OR P0, PT, R34.reuse, 0x9, !P0 ;  /* 0x000000092200780c */ /* 0x040fe20004701670 */
[----:B------:R-:W-:Y:S01]  /*155b0*/  @!P5 STG.E.U8 desc[UR32][R24.64+0x20], R31 ;  /* 0x0000201f1800d986 */ /* 0x000fe2000c101120 */
[----:B------:R-:W-:Y:S02]  /*155c0*/  F2FP.SATFINITE.E4M3.F32.PACK_AB_MERGE_C R19, RZ, R19, RZ ;  /* 0x00000013ff13723e */ /* 0x000fe400048070ff */
[C---:B------:R-:W-:Y:S01]  /*155d0*/  ISETP.LT.OR P4, PT, R34.reuse, 0x1, !P3 ;  /* 0x000000012200780c */ /* 0x040fe20005f81670 */
[----:B------:R-:W-:Y:S01]  /*155e0*/  FMUL R15, R15, UR18 ;  /* 0x000000120f0f7c20 */ /* 0x000fe20008400000 */
[----:B------:R-:W-:Y:S01]  /*155f0*/  ISETP.LT.OR P5, PT, R34, 0x1, !P1 ;  /* 0x000000012200780c */ /* 0x000fe20004fa1670 */
[----:B------:R-:W-:Y:S01]  /*15600*/  FMUL R14, R14, UR18 ;  /* 0x000000120e0e7c20 */ /* 0x000fe20008400000 */
[----:B------:R-:W-:Y:S01]  /*15610*/  ISETP.LT.OR P3, PT, R34, 0x9, !P3 ;  /* 0x000000092200780c */ /* 0x000fe20005f61670 */
[----:B------:R1:W-:Y:S01]  /*15620*/  @!P6 STG.E.U8 desc[UR32][R24.64+0x21], R19 ;  /* 0x000021131800e986 */ /* 0x0003e2000c101120 */
[----:B------:R-:W-:-:S02]  /*15630*/  F2FP.SATFINITE.E4M3.F32.PACK_AB_MERGE_C R17, RZ, R17, RZ ;  /* 0x00000011ff11723e */ /* 0x000fc400048070ff */
[----:B0-----:R-:W-:Y:S01]  /*15640*/  F2FP.SATFINITE.E4M3.F32.PACK_AB_MERGE_C R21, RZ, R16, RZ ;  /* 0x00000010ff15723e */ /* 0x001fe200048070ff */
[----:B------:R-:W-:Y:S01]  /*15650*/  FMUL R13, R13, UR18 ;  /* 0x000000120d0d7c20 */ /* 0x000fe20008400000 */
[----:B------:R-:W-:Y:S01]  /*15660*/  F2FP.SATFINITE.E4M3.F32.PACK_AB_MERGE_C R15, RZ, R15, RZ ;  /* 0x0000000fff0f723e */ /* 0x000fe200048070ff */
[----:B------:R-:W-:Y:S01]  /*15670*/  @!P0 STG.E.U8 desc[UR32][R26.64+0x21], R17 ;  /* 0x000021111a008986 */ /* 0x000fe2000c101120 */
[----:B------:R-:W-:Y:S01]  /*15680*/  F2FP.SATFINITE.E4M3.F32.PACK_AB_MERGE_C R23, RZ, R14, RZ ;  /* 0x0000000eff17723e */ /* 0x000fe200048070ff */
[----:B------:R-:W-:Y:S01]  /*15690*/  FMUL R12, R12, UR18 ;  /* 0x000000120c0c7c20 */ /* 0x000fe20008400000 */
[----:B------:R-:W-:Y:S01]  /*156a0*/  FMUL R11, R11, UR18 ;  /* 0x000000120b0b7c20 */ /* 0x000fe20008400000 */
[----:B------:R-:W-:Y:S01]  /*156b0*/  FMUL R10, R10, UR18 ;  /* 0x000000120a0a7c20 */ /* 0x000fe20008400000 */
[----:B------:R-:W-:Y:S01]  /*156c0*/  FMUL R9, R9, UR18 ;  /* 0x0000001209097c20 */ /* 0x000fe20008400000 */
[----:B-1----:R-:W-:Y:S01]  /*156d0*/  F2FP.SATFINITE.E4M3.F32.PACK_AB_MERGE_C R19, RZ, R18, RZ ;  /* 0x00000012ff13723e */ /* 0x002fe200048070ff */
[----:B------:R-:W-:Y:S01]  /*156e0*/  FMUL R8, R8, UR18 ;  /* 0x0000001208087c20 */ /* 0x000fe20008400000 */
[----:B------:R-:W-:Y:S01]  /*156f0*/  ISETP.GE.AND P0, PT, R35, 0x31, PT ;  /* 0x000000312300780c */ /* 0x000fe20003f06270 */
[----:B------:R-:W-:Y:S01]  /*15700*/  FMUL R7, R7, UR18 ;  /* 0x0000001207077c20 */ /* 0x000fe20008400000 */
[----:B-----5:R-:W-:Y:S01]  /*15710*/  FMUL R5, R5, UR18 ;  /* 0x0000001205057c20 */ /* 0x020fe20008400000 */
[----:B------:R-:W-:Y:S01]  /*15720*/  @!P2 STG.E.U8 desc[UR32][R26.64+0x20], R19 ;  /* 0x000020131a00a986 */ /* 0x000fe2000c101120 */
[----:B------:R-:W-:-:S02]  /*15730*/  ISETP.GE.AND P2, PT, R35, 0x32, PT ;  /* 0x000000322300780c */ /* 0x000fc40003f46270 */
[C---:B------:R-:W-:Y:S01]  /*15740*/  ISETP.LT.OR P1, PT, R34.reuse, 0x9, !P1 ;  /* 0x000000092200780c */ /* 0x040fe20004f21670 */
[----:B------:R-:W-:Y:S01]  /*15750*/  @!P4 STG.E.U8 desc[UR32][R24.64+0x28], R21 ;  /* 0x000028151800c986 */ /* 0x000fe2000c101120 */
[----:B------:R-:W-:-:S03]  /*15760*/  ISETP.LT.OR P4, PT, R34, 0x1, !P2 ;  /* 0x000000012200780c */ /* 0x000fc60005781670 */
[----:B------:R0:W-:Y:S01]  /*15770*/  @!P5 STG.E.U8 desc[UR32][R24.64+0x29], R15 ;  /* 0x0000290f1800d986 */ /* 0x0001e2000c101120 */
[----:B------:R-:W-:-:S03]  /*15780*/  ISETP.LT.OR P2, PT, R34, 0x9, !P2 ;  /* 0x000000092200780c */ /* 0x000fc60005741670 */
[----:B------:R-:W-:Y:S01]  /*15790*/  @!P3 STG.E.U8 desc[UR32][R26.64+0x28], R23 ;  /* 0x000028171a00b986 */ /* 0x000fe2000c101120 */
[C---:B------:R-:W-:Y:S02]  /*157a0*/  ISETP.LT.OR P3, PT, R34.reuse, 0x1, !P0 ;  /* 0x000000012200780c */ /* 0x040fe40004761670 */
[----:B------:R-:W-:Y:S01]  /*157b0*/  ISETP.LT.OR P0, PT, R34, 0x9, !P0 ;  /* 0x000000092200780c */ /* 0x000fe20004701670 */
[----:B------:R-:W2:Y:S01]  /*157c0*/  LDL.LU R223, [R1+0x18] ;  /* 0x0000180001df7983 */ /* 0x000ea20000300800 */
[----:B------:R-:W-:Y:S02]  /*157d0*/  F2FP.SATFINITE.E4M3.F32.PACK_AB_MERGE_C R13, RZ, R13, RZ ;  /* 0x0000000dff0d723e */ /* 0x000fe400048070ff */
[----:B------:R-:W-:Y:S01]  /*157e0*/  F2FP.SATFINITE.E4M3.F32.PACK_AB_MERGE_C R11, RZ, R11, RZ ;  /* 0x0000000bff0b723e */ /* 0x000fe200048070ff */
[----:B------:R-:W2:Y:S01]  /*157f0*/  LDL.LU R221, [R1+0x14] ;  /* 0x0000140001dd7983 */ /* 0x000ea20000300800 */
[----:B0-----:R-:W-:Y:S02]  /*15800*/  F2FP.SATFINITE.E4M3.F32.PACK_AB_MERGE_C R15, RZ, R12, RZ ;  /* 0x0000000cff0f723e */ /* 0x001fe400048070ff */
[----:B------:R-:W-:-:S02]  /*15810*/  F2FP.SATFINITE.E4M3.F32.PACK_AB_MERGE_C R17, RZ, R10, RZ ;  /* 0x0000000aff11723e */ /* 0x000fc400048070ff */
[----:B------:R-:W-:Y:S01]  /*15820*/  F2FP.SATFINITE.E4M3.F32.PACK_AB_MERGE_C R9, RZ, R9, RZ ;  /* 0x00000009ff09723e */ /* 0x000fe200048070ff */
[----:B------:R-:W-:Y:S04]  /*15830*/  @!P1 STG.E.U8 desc[UR32][R26.64+0x29], R13 ;  /* 0x0000290d1a009986 */ /* 0x000fe8000c101120 */
[----:B------:R-:W-:Y:S04]  /*15840*/  @!P3 STG.E.U8 desc[UR32][R24.64+0x30], R15 ;  /* 0x0000300f1800b986 */ /* 0x000fe8000c101120 */
[----:B------:R-:W-:Y:S04]  /*15850*/  @!P4 STG.E.U8 desc[UR32][R24.64+0x31], R11 ;  /* 0x0000310b1800c986 */ /* 0x000fe8000c101120 */
[----:B------:R-:W-:Y:S01]  /*15860*/  @!P0 STG.E.U8 desc[UR32][R26.64+0x30], R17 ;  /* 0x000030111a008986 */ /* 0x000fe2000c101120 */
[----:B------:R-:W-:-:S03]  /*15870*/  ISETP.GE.AND P0, PT, R35, 0x39, PT ;  /* 0x000000392300780c */ /* 0x000fc60003f06270 */
[----:B------:R0:W-:Y:S01]  /*15880*/  @!P2 STG.E.U8 desc[UR32][R26.64+0x31], R9 ;  /* 0x000031091a00a986 */ /* 0x0001e2000c101120 */
[----:B------:R-:W-:Y:S02]  /*15890*/  ISETP.GE.AND P2, PT, R35, 0x3a, PT ;  /* 0x0000003a2300780c */ /* 0x000fe40003f46270 */
[C---:B------:R-:W-:Y:S02]  /*158a0*/  ISETP.LT.OR P4, PT, R34.reuse, 0x1, !P0 ;  /* 0x000000012200780c */ /* 0x040fe40004781670 */
[C---:B------:R-:W-:Y:S02]  /*158b0*/  ISETP.LT.OR P3, PT, R34.reuse, 0x1, !P2 ;  /* 0x000000012200780c */ /* 0x040fe40005761670 */
[----:B------:R-:W-:Y:S01]  /*158c0*/  ISETP.LT.OR P2, PT, R34, 0x9, !P2 ;  /* 0x000000092200780c */ /* 0x000fe20005741670 */
[----:B------:R-:W-:Y:S01]  /*158d0*/  FMUL R4, R4, UR18 ;  /* 0x0000001204047c20 */ /* 0x000fe20008400000 */
[----:B------:R-:W-:Y:S01]  /*158e0*/  F2FP.SATFINITE.E4M3.F32.PACK_AB_MERGE_C R7, RZ, R7, RZ ;  /* 0x00000007ff07723e */ /* 0x000fe200048070ff */
[----:B------:R-:W-:Y:S01]  /*158f0*/  FMUL R3, R3, UR18 ;  /* 0x0000001203037c20 */ /* 0x000fe20008400000 */
[----:B------:R-:W-:-:S02]  /*15900*/  F2FP.SATFINITE.E4M3.F32.PACK_AB_MERGE_C R5, RZ, R5, RZ ;  /* 0x00000005ff05723e */ /* 0x000fc400048070ff */
[----:B0-----:R-:W-:Y:S02]  /*15910*/  F2FP.SATFINITE.E4M3.F32.PACK_AB_MERGE_C R9, RZ, R8, RZ ;  /* 0x00000008ff09723e */ /* 0x001fe400048070ff */
[----:B------:R-:W-:Y:S02]  /*15920*/  ISETP.GE.AND P1, PT, R35, 0x41, PT ;  /* 0x000000412300780c */ /* 0x000fe40003f26270 */
[C---:B------:R-:W-:Y:S01]  /*15930*/  ISETP.LT.OR P0, PT, R34.reuse, 0x9, !P0 ;  /* 0x000000092200780c */ /* 0x040fe20004701670 */
[----:B------:R0:W-:Y:S01]  /*15940*/  @!P4 STG.E.U8 desc[UR32][R24.64+0x38], R9 ;  /* 0x000038091800c986 */ /* 0x0001e2000c101120 */
[----:B------:R-:W-:Y:S02]  /*15950*/  ISETP.LT.OR P5, PT, R34, 0x1, !P1 ;  /* 0x000000012200780c */ /* 0x000fe40004fa1670 */
[----:B------:R-:W-:Y:S01]  /*15960*/  F2FP.SATFINITE.E4M3.F32.PACK_AB_MERGE_C R13, RZ, R4, RZ ;  /* 0x00000004ff0d723e */ /* 0x000fe200048070ff */
[----:B------:R-:W-:Y:S01]  /*15970*/  @!P3 STG.E.U8 desc[UR32][R24.64+0x39], R7 ;  /* 0x000039071800b986 */ /* 0x000fe2000c101120 */
[----:B------:R-:W-:Y:S01]  /*15980*/  FMUL R6, R6, UR18 ;  /* 0x0000001206067c20 */ /* 0x000fe20008400000 */
[----:B------:R-:W-:-:S02]  /*15990*/  FMUL R0, R0, UR18 ;  /* 0x0000001200007c20 */ /* 0x000fc40008400000 */
[----:B------:R1:W-:Y:S01]  /*159a0*/  @!P2 STG.E.U8 desc[UR32][R26.64+0x39], R5 ;  /* 0x000039051a00a986 */ /* 0x0003e2000c101120 */
[----:B------:R-:W-:Y:S01]  /*159b0*/  FMUL R2, R2, UR18 ;  /* 0x0000001202027c20 */ /* 0x000fe20008400000 */
[----:B------:R-:W-:Y:S02]  /*159c0*/  F2FP.SATFINITE.E4M3.F32.PACK_AB_MERGE_C R11, RZ, R6, RZ ;  /* 0x00000006ff0b723e */ /* 0x000fe400048070ff */
[----:B0-----:R-:W-:Y:S02]  /*159d0*/  F2FP.SATFINITE.E4M3.F32.PACK_AB_MERGE_C R9, RZ, R0, RZ ;  /* 0x00000000ff09723e */ /* 0x001fe400048070ff */
[----:B-1----:R-:W-:Y:S01]  /*159e0*/  F2FP.SATFINITE.E4M3.F32.PACK_AB_MERGE_C R5, RZ, R3, RZ ;  /* 0x00000003ff05723e */ /* 0x002fe200048070ff */
[----:B------:R-:W-:Y:S01]  /*159f0*/  @!P0 STG.E.U8 desc[UR32][R26.64+0x38], R11 ;  /* 0x0000380b1a008986 */ /* 0x000fe2000c101120 */
[----:B------:R-:W-:-:S03]  /*15a00*/  F2FP.SATFINITE.E4M3.F32.PACK_AB_MERGE_C R7, RZ, R2, RZ ;  /* 0x00000002ff07723e */ /* 0x000fc600048070ff */
[----:B------:R0:W-:Y:S01]  /*15a10*/  @!P5 STG.E.U8 desc[UR32][R24.64+0x40], R13 ;  /* 0x0000400d1800d986 */ /* 0x0001e2000c101120 */
[----:B----4-:R-:W-:Y:S01]  /*15a20*/  FMUL R3, R222, UR18 ;  /* 0x00000012de037c20 */ /* 0x010fe20008400000 */
[----:B---3--:R-:W-:Y:S01]  /*15a30*/  FMUL R0, R224, UR18 ;  /* 0x00000012e0007c20 */ /* 0x008fe20008400000 */
[----:B--2---:R-:W-:Y:S01]  /*15a40*/  FMUL R2, R227, UR18 ;  /* 0x00000012e3027c20 */ /* 0x004fe20008400000 */
[----:B------:R-:W-:Y:S02]  /*15a50*/  FMUL R4, R225, UR18 ;  /* 0x00000012e1047c20 */ /* 0x000fe40008400000 */
[----:B------:R-:W2:Y:S04]  /*15a60*/  LDL.LU R225, [R1+0x1c] ;  /* 0x00001c0001e17983 */ /* 0x000ea80000300800 */
[----:B------:R-:W3:Y:S04]  /*15a70*/  LDL.LU R222, [R1+0x20] ;  /* 0x0000200001de7983 */ /* 0x000ee80000300800 */
[----:B------:R-:W4:Y:S01]  /*15a80*/  LDL.LU R224, [R1+0x24] ;  /* 0x0000240001e07983 */ /* 0x000f220000300800 */
[----:B0-----:R-:W-:Y:S01]  /*15a90*/  F2FP.SATFINITE.E4M3.F32.PACK_AB_MERGE_C R13, RZ, R3, RZ ;  /* 0x00000003ff0d723e */ /* 0x001fe200048070ff */
[----:B------:R-:W-:-:S02]  /*15aa0*/  FMUL R3, R226, UR18 ;  /* 0x00000012e2037c20 */ /* 0x000fc40008400000 */
[----:B------:R-:W4:Y:S04]  /*15ab0*/  LDL.LU R227, [R1+0x28] ;  /* 0x0000280001e37983 */ /* 0x000f280000300800 */
[----:B------:R-:W4:Y:S01]  /*15ac0*/  LDL.LU R226, [R1+0x2c] ;  /* 0x00002c0001e27983 */ /* 0x000f220000300800 */
[----:B------:R-:W-:-:S04]  /*15ad0*/  ISETP.GE.AND P3, PT, R35, 0x42, PT ;  /* 0x000000422300780c */ /* 0x000fc80003f66270 */
[C---:B------:R-:W-:Y:S02]  /*15ae0*/  ISETP.LT.OR P4, PT, R34.reuse, 0x1, !P3 ;  /* 0x000000012200780c */ /* 0x040fe40005f81670 */
[C---:B------:R-:W-:Y:S02]  /*15af0*/  ISETP.LT.OR P3, PT, R34.reuse, 0x9, !P3 ;  /* 0x000000092200780c */ /* 0x040fe40005f61670 */
[C---:B------:R-:W-:Y:S02]  /*15b00*/  ISETP.GE.AND P2, PT, R35.reuse, 0x49, PT ;  /* 0x000000492300780c */ /* 0x040fe40003f46270 */
[C---:B------:R-:W-:Y:S02]  /*15b10*/  ISETP.LT.OR P1, PT, R34.reuse, 0x9, !P1 ;  /* 0x000000092200780c */ /* 0x040fe40004f21670 */
[----:B------:R-:W-:Y:S02]  /*15b20*/  ISETP.LT.OR P5, PT, R34, 0x1, !P2 ;  /* 0x000000012200780c */ /* 0x000fe400057a1670 */
[----:B------:R-:W-:-:S03]  /*15b30*/  ISETP.GE.AND P0, PT, R35, 0x4a, PT ;  /* 0x0000004a2300780c */ /* 0x000fc60003f06270 */
[----:B------:R0:W-:Y:S01]  /*15b40*/  @!P4 STG.E.U8 desc[UR32][R24.64+0x41], R5 ;  /* 0x000041051800c986 */ /* 0x0001e2000c101120 */
[----:B------:R-:W-:-:S03]  /*15b50*/  ISETP.LT.OR P6, PT, R34, 0x1, !P0 ;  /* 0x000000012200780c */ /* 0x000fc600047c1670 */
[----:B------:R-:W-:Y:S01]  /*15b60*/  @!P3 STG.E.U8 desc[UR32][R26.64+0x41], R9 ;  /* 0x000041091a00b986 */ /* 0x000fe2000c101120 */
[----:B------:R-:W-:Y:S02]  /*15b70*/  ISETP.GE.AND P3, PT, R35, 0x51, PT ;  /* 0x000000512300780c */ /* 0x000fe40003f66270 */
[----:B------:R-:W-:Y:S02]  /*15b80*/  F2FP.SATFINITE.E4M3.F32.PACK_AB_MERGE_C R11, RZ, R4, RZ ;  /* 0x00000004ff0b723e */ /* 0x000fe400048070ff */
[C---:B------:R-:W-:Y:S02]  /*15b90*/  ISETP.LT.OR P2, PT, R34.reuse, 0x9, !P2 ;  /* 0x000000092200780c */ /* 0x040fe40005741670 */
[C---:B------:R-:W-:Y:S02]  /*15ba0*/  ISETP.LT.OR P0, PT, R34.reuse, 0x9, !P0 ;  /* 0x000000092200780c */ /* 0x040fe40004701670 */
[----:B------:R-:W-:Y:S02]  /*15bb0*/  ISETP.LT.OR P4, PT, R34, 0x1, !P3 ;  /* 0x000000012200780c */ /* 0x000fe40005f81670 */
[----:B0-----:R-:W-:Y:S01]  /*15bc0*/  F2FP.SATFINITE.E4M3.F32.PACK_AB_MERGE_C R5, RZ, R0, RZ ;  /* 0x00000000ff05723e */ /* 0x001fe200048070ff */
[----:B------:R0:W-:Y:S01]  /*15bd0*/  @!P1 STG.E.U8 desc[UR32][R26.64+0x40], R7 ;  /* 0x000040071a009986 */ /* 0x0001e2000c101120 */
[----:B------:R-:W-:-:S03]  /*15be0*/  F2FP.SATFINITE.E4M3.F32.PACK_AB_MERGE_C R3, RZ, R3, RZ ;  /* 0x00000003ff03723e */ /* 0x000fc600048070ff */
[----:B------:R1:W-:Y:S04]  /*15bf0*/  @!P5 STG.E.U8 desc[UR32][R24.64+0x48], R11 ;  /* 0x0000480b1800d986 */ /* 0x0003e8000c101120 */
[----:B------:R-:W-:Y:S01]  /*15c00*/  @!P6 STG.E.U8 desc[UR32][R24.64+0x49], R13 ;  /* 0x0000490d1800e986 */ /* 0x000fe2000c101120 */
[----:B0-----:R-:W-:-:S03]  /*15c10*/  F2FP.SATFINITE.E4M3.F32.PACK_AB_MERGE_C R7, RZ, R2, RZ ;  /* 0x00000002ff07723e */ /* 0x001fc600048070ff */
[----:B------:R-:W-:Y:S04]  /*15c20*/  @!P2 STG.E.U8 desc[UR32][R26.64+0x48], R5 ;  /* 0x000048051a00a986 */ /* 0x000fe8000c101120 */
[----:B------:R-:W-:Y:S04]  /*15c30*/  @!P0 STG.E.U8 desc[UR32][R26.64+0x49], R7 ;  /* 0x000049071a008986 */ /* 0x000fe8000c101120 */
[----:B------:R4:W-:Y:S01]  /*15c40*/  @!P4 STG.E.U8 desc[UR32][R24.64+0x50], R3 ;  /* 0x000050031800c986 */ /* 0x0009e2000c101120 */
[----:B------:R-:W-:Y:S01]  /*15c50*/  FMUL R0, R223, UR18 ;  /* 0x00000012df007c20 */ /* 0x000fe20008400000 */
[----:B------:R-:W-:-:S02]  /*15c60*/  FMUL R4, R221, UR18 ;  /* 0x00000012dd047c20 */ /* 0x000fc40008400000 */
[----:B------:R-:W4:Y:S04]  /*15c70*/  LDL.LU R221, [R1+0x30] ;  /* 0x0000300001dd7983 */ /* 0x000f280000300800 */
[----:B------:R-:W4:Y:S01]  /*15c80*/  LDL.LU R223, [R1+0x34] ;  /* 0x0000340001df7983 */ /* 0x000f220000300800 */
[----:B-1----:R-:W-:Y:S02]  /*15c90*/  F2FP.SATFINITE.E4M3.F32.PACK_AB_MERGE_C R11, RZ, R0, RZ ;  /* 0x00000000ff0b723e */ /* 0x002fe400048070ff */
[----:B------:R-:W-:Y:S01]  /*15ca0*/  F2FP.SATFINITE.E4M3.F32.PACK_AB_MERGE_C R9, RZ, R4, RZ ;  /* 0x00000004ff09723e */ /* 0x000fe200048070ff */
[----:B--2---:R-:W-:Y:S02]  /*15cb0*/  FMUL R0, R225, UR18 ;  /* 0x00000012e1007c20 */ /* 0x004fe40008400000 */
[----:B------:R-:W2:Y:S01]  /*15cc0*/  LDL.LU R225, [R1+0x38] ;  /* 0x0000380001e17983 */ /* 0x000ea20000300800 */
[----:B---3--:R-:W-:-:S03]  /*15cd0*/  FMUL R2, R222, UR18 ;  /* 0x00000012de027c20 */ /* 0x008fc60008400000 */
[----:B------:R-:W3:Y:S01]  /*15ce0*/  LDL.LU R222, [R1+0x3c] ;  /* 0x00003c0001de7983 */ /* 0x000ee20000300800 */
[----:B----4-:R-:W-:-:S03]  /*15cf0*/  FMUL R3, R224, UR18 ;  /* 0x00000012e0037c20 */ /* 0x010fc60008400000 */
[----:B------:R-:W4:Y:S01]  /*15d00*/  LDL.LU R224, [R1+0x40] ;  /* 0x0000400001e07983 */ /* 0x000f220000300800 */
[----:B------:R-:W-:Y:S01]  /*15d10*/  F2FP.SATFINITE.E4M3.F32.PACK_AB_MERGE_C R5, RZ, R0, RZ ;  /* 0x00000000ff05723e */ /* 0x000fe200048070ff */
[----:B------:R-:W-:Y:S02]  /*15d20*/  FMUL R4, R227, UR18 ;  /* 0x00000012e3047c20 */ /* 0x000fe40008400000 */
[----:B------:R-:W4:Y:S01]  /*15d30*/  LDL.LU R227, [R1+0x44] ;  /* 0x0000440001e37983 */ /* 0x000f220000300800 */
[----:B------:R-:W-:-:S03]  /*15d40*/  FMUL R0, R226, UR18 ;  /* 0x00000012e2007c20 */ /* 0x000fc60008400000 */
[----:B------:R-:W4:Y:S01]  /*15d50*/  LDL.LU R226, [R1+0x48] ;  /* 0x0000480001e27983 */ /* 0x000f220000300800 */
[C---:B------:R-:W-:Y:S02]  /*15d60*/  ISETP.GE.AND P1, PT, R35.reuse, 0x52, PT ;  /* 0x000000522300780c */ /* 0x040fe40003f26270 */
[----:B------:R-:W-:Y:S02]  /*15d70*/  ISETP.GE.AND P2, PT, R35, 0x5a, PT ;  /* 0x0000005a2300780c */ /* 0x000fe40003f46270 */
[C---:B------:R-:W-:Y:S02]  /*15d80*/  ISETP.LT.OR P5, PT, R34.reuse, 0x1, !P1 ;  /* 0x000000012200780c */ /* 0x040fe40004fa1670 */
[C---:B------:R-:W-:Y:S02]  /*15d90*/  ISETP.LT.OR P3, PT, R34.reuse, 0x9, !P3 ;  /* 0x000000092200780c */ /* 0x040fe40005f61670 */
[C---:B------:R-:W-:Y:S02]  /*15da0*/  ISETP.LT.OR P1, PT, R34.reuse, 0x9, !P1 ;  /* 0x000000092200780c */ /* 0x040fe40004f21670 */
[----:B------:R-:W-:-:S02]  /*15db0*/  ISETP.LT.OR P4, PT, R34, 0x1, !P2 ;  /* 0x000000012200780c */ /* 0x000fc40005781670 */
[----:B------:R-:W-:Y:S02]  /*15dc0*/  ISETP.GE.AND P0, PT, R35, 0x59, PT ;  /* 0x000000592300780c */ /* 0x000fe40003f06270 */
[----:B------:R-:W-:Y:S02]  /*15dd0*/  F2FP.SATFINITE.E4M3.F32.PACK_AB_MERGE_C R7, RZ, R2, RZ ;  /* 0x00000002ff07723e */ /* 0x000fe400048070ff */
[----:B------:R-:W-:Y:S01]  /*15de0*/  F2FP.SATFINITE.E4M3.F32.PACK_AB_MERGE_C R3, RZ, R3, RZ ;  /* 0x00000003ff03723e */ /* 0x000fe200048070ff */
[----:B------:R0:W-:Y:S01]  /*15df0*/  @!P5 STG.E.U8 desc[UR32][R24.64+0x51], R9 ;  /* 0x000051091800d986 */ /* 0x0001e2000c101120 */
[----:B------:R-:W-:-:S03]  /*15e00*/  ISETP.LT.OR P2, PT, R34, 0x9, !P2 ;  /* 0x000000092200780c */ /* 0x000fc60005741670 */
[----:B------:R1:W-:Y:S01]  /*15e10*/  @!P3 STG.E.U8 desc[UR32][R26.64+0x50], R11 ;  /* 0x0000500b1a00b986 */ /* 0x0003e2000c101120 */
[----:B------:R-:W-:-:S03]  /*15e20*/  ISETP.LT.OR P3, PT, R34, 0x1, !P0 ;  /* 0x000000012200780c */ /* 0x000fc60004761670 */
[----:B------:R1:W-:Y:S04]  /*15e30*/  @!P1 STG.E.U8 desc[UR32][R26.64+0x51], R5 ;  /* 0x000051051a009986 */ /* 0x0003e8000c101120 */
[----:B------:R-:W-:Y:S01]  /*15e40*/  @!P4 STG.E.U8 desc[UR32][R24.64+0x59], R3 ;  /* 0x000059031800c986 */ /* 0x000fe2000c101120 */
[----:B0-----:R-:W-:Y:S02]  /*15e50*/  F2FP.SATFINITE.E4M3.F32.PACK_AB_MERGE_C R9, RZ, R4, RZ ;  /* 0x00000004ff09723e */ /* 0x001fe400048070ff */
[----:B-1----:R-:W-:-:S03]  /*15e60*/  F2FP.SATFINITE.E4M3.F32.PACK_AB_MERGE_C R11, RZ, R0, RZ ;  /* 0x00000000ff0b723e */ /* 0x002fc600048070ff */
[----:B------:R0:W-:Y:S04]  /*15e70*/  @!P3 STG.E.U8 desc[UR32][R24.64+0x58], R7 ;  /* 0x000058071800b986 */ /* 0x0001e8000c101120 */
[----:B------:R1:W-:Y:S01]  /*15e80*/  @!P2 STG.E.U8 desc[UR32][R26.64+0x59], R11 ;  /* 0x0000590b1a00a986 */ /* 0x0003e2000c101120 */
[----:B------:R-:W-:-:S03]  /*15e90*/  FMUL R2, R223, UR18 ;  /* 0x00000012df027c20 */ /* 0x000fc60008400000 */
[----:B------:R-:W4:Y:S01]  /*15ea0*/  LDL.LU R223, [R1+0x4c] ;  /* 0x00004c0001df7983 */ /* 0x000f220000300800 */
[----:B------:R-:W-:-:S05]  /*15eb0*/  FMUL R0, R221, UR18 ;  /* 0x00000012dd007c20 */ /* 0x000fca0008400000 */
[----:B------:R-:W-:Y:S02]  /*15ec0*/  F2FP.SATFINITE.E4M3.F32.PACK_AB_MERGE_C R5, RZ, R0, RZ ;  /* 0x00000000ff05723e */ /* 0x000fe400048070ff */
[----:B0-----:R-:W-:Y:S01]  /*15ed0*/  F2FP.SATFINITE.E4M3.F32.PACK_AB_MERGE_C R7, RZ, R2, RZ ;  /* 0x00000002ff07723e */ /* 0x001fe200048070ff */
[----:B--2---:R-:W-:Y:S02]  /*15ee0*/  FMUL R3, R225, UR18 ;  /* 0x00000012e1037c20 */ /* 0x004fe40008400000 */
[----:B------:R-:W2:Y:S01]  /*15ef0*/  LDL.LU R225, [R1+0x50] ;  /* 0x0000500001e17983 */ /* 0x000ea20000300800 */
[----:B---3--:R-:W-:-:S03]  /*15f00*/  FMUL R4, R222, UR18 ;  /* 0x00000012de047c20 */ /* 0x008fc60008400000 */
[----:B------:R-:W3:Y:S01]  /*15f10*/  LDL.LU R222, [R1+0x54] ;  /* 0x0000540001de7983 */ /* 0x000ee20000300800 */
[----:B----4-:R-:W-:-:S03]  /*15f20*/  FMUL R0, R224, UR18 ;  /* 0x00000012e0007c20 */ /* 0x010fc60008400000 */
[----:B------:R-:W4:Y:S02]  /*15f30*/  LDL.LU R224, [R1+0x58] ;  /* 0x0000580001e07983 */ /* 0x000f240000300800 */
[----:B-1----:R-:W-:Y:S01]  /*15f40*/  F2FP.SATFINITE.E4M3.F32.PACK_AB_MERGE_C R11, RZ, R0, RZ ;  /* 0x00000000ff0b723e */ /* 0x002fe200048070ff */
[----:B------:R-:W-:Y:S01]  /*15f50*/  FMUL R0, R227, UR18 ;  /* 0x00000012e3007c20 */ /* 0x000fe20008400000 */
[----:B------:R-:W-:Y:S01]  /*15f60*/  FMUL R2, R226, UR18 ;  /* 0x00000012e2027c20 */ /* 0x000fe20008400000 */
[----:B------:R-:W4:Y:S04]  /*15f70*/  LDL.LU R227, [R1+0x5c] ;  /* 0x00005c0001e37983 */ /* 0x000f280000300800 */
[----:B------:R-:W4:Y:S01]  /*15f80*/  LDL.LU R226, [R1+0x60] ;  /* 0x0000600001e27983 */ /* 0x000f220000300800 */
[----:B------:R-:W-:-:S02]  /*15f90*/  ISETP.LT.OR P0, PT, R34, 0x9, !P0 ;  /* 0x000000092200780c */ /* 0x000fc40004701670 */
[----:B------:R-:W-:Y:S01]  /*15fa0*/  ISETP.GE.AND P2, PT, R35, 0x62, PT ;  /* 0x000000622300780c */ /* 0x000fe20003f46270 */
[----:B------:R-:W4:Y:S03]  /*15fb0*/  LDL.LU R221, [R1+0x64] ;  /* 0x0000640001dd7983 */ /* 0x000f260000300800 */
[----:B------:R-:W-:-:S07]  /*15fc0*/  ISETP.LT.OR P3, PT, R34, 0x1, !P2 ;  /* 0x000000012200780c */ /* 0x000fce0005761670 */
[----:B------:R0:W-:Y:S01]  /*15fd0*/  @!P0 STG.E.U8 desc[UR32][R26.64+0x58], R9 ;  /* 0x000058091a008986 */ /* 0x0001e2000c101120 */
[----:B------:R-:W-:-:S04]  /*15fe0*/  ISETP.GE.AND P0, PT, R35, 0x61, PT ;  /* 0x000000612300780c */ /* 0x000fc80003f06270 */
[C---:B------:R-:W-:Y:S02]  /*15ff0*/  ISETP.LT.OR P4, PT, R34.reuse, 0x1, !P0 ;  /* 0x000000012200780c */ /* 0x040fe40004781670 */
[C---:B------:R-:W-:Y:S02]  /*16000*/  ISETP.LT.OR P0, PT, R34.reuse, 0x9, !P0 ;  /* 0x000000092200780c */ /* 0x040fe40004701670 */
[----:B------:R-:W-:Y:S02]  /*16010*/  ISETP.GE.AND P1, PT, R35, 0x69, PT ;  /* 0x000000692300780c */ /* 0x000fe40003f26270 */
[----:B------:R-:W-:Y:S01]  /*16020*/  F2FP.SATFINITE.E4M3.F32.PACK_AB_MERGE_C R3, RZ, R3, RZ ;  /* 0x00000003ff03723e */ /* 0x000fe200048070ff */
[----:B------:R-:W-:Y:S01]  /*16030*/  @!P3 STG.E.U8 desc[UR32][R24.64+0x61], R7 ;  /* 0x000061071800b986 */ /* 0x000fe2000c101120 */
[C---:B------:R-:W-:Y:S02]  /*16040*/  ISETP.LT.OR P2, PT, R34.reuse, 0x9, !P2 ;  /* 0x000000092200780c */ /* 0x040fe40005741670 */
[----:B------:R-:W-:-:S03]  /*16050*/  ISETP.LT.OR P5, PT, R34, 0x1, !P1 ;  /* 0x000000012200780c */ /* 0x000fc60004fa1670 */
[----:B------:R1:W-:Y:S01]  /*16060*/  @!P4 STG.E.U8 desc[UR32][R24.64+0x60], R5 ;  /* 0x000060051800c986 */ /* 0x0003e2000c101120 */
[----:B------:R-:W-:-:S03]  /*16070*/  ISETP.GE.AND P3, PT, R35, 0x6a, PT ;  /* 0x0000006a2300780c */ /* 0x000fc60003f66270 */
[----:B------:R1:W-:Y:S01]  /*16080*/  @!P0 STG.E.U8 desc[UR32][R26.64+0x60], R3 ;  /* 0x000060031a008986 */ /* 0x0003e2000c101120 */
[----:B0-----:R-:W-:Y:S02]  /*16090*/  F2FP.SATFINITE.E4M3.F32.PACK_AB_MERGE_C R9, RZ, R4, RZ ;  /* 0x00000004ff09723e */ /* 0x001fe400048070ff */
[C---:B------:R-:W-:Y:S02]  /*160a0*/  ISETP.LT.OR P4, PT, R34.reuse, 0x1, !P3 ;  /* 0x000000012200780c */ /* 0x040fe40005f81670 */
[----:B------:R-:W-:Y:S02]  /*160b0*/  ISETP.LT.OR P3, PT, R34, 0x9, !P3 ;  /* 0x000000092200780c */ /* 0x000fe40005f61670 */
[----:B-1----:R-:W-:Y:S01]  /*160c0*/  F2FP.SATFINITE.E4M3.F32.PACK_AB_MERGE_C R5, RZ, R0, RZ ;  /* 0x00000000ff05723e */ /* 0x002fe200048070ff */
[----:B------:R-:W-:Y:S04]  /*160d0*/  @!P2 STG.E.U8 desc[UR32][R26.64+0x61], R9 ;  /* 0x000061091a00a986 */ /* 0x000fe8000c101120 */
[----:B------:R0:W-:Y:S01]  /*160e0*/  @!P5 STG.E.U8 desc[UR32][R24.64+0x68], R11 ;  /* 0x0000680b1800d986 */ /* 0x0001e2000c101120 */
[----:B------:R-:W-:-:S03]  /*160f0*/  F2FP.SATFINITE.E4M3.F32.PACK_AB_MERGE_C R7, RZ, R2, RZ ;  /* 0x00000002ff07723e */ /* 0x000fc600048070ff */
[----:B------:R-:W-:Y:S01]  /*16100*/  @!P4 STG.E.U8 desc[UR32][R24.64+0x69], R5 ;  /* 0x000069051800c986 */ /* 0x000fe2000c101120 */
[----:B------:R-:W-:-:S03]  /*16110*/  FMUL R3, R223, UR18 ;  /* 0x00000012df037c20 */ /* 0x000fc60008400000 */
[----:B------:R-:W4:Y:S02]  /*16120*/  LDL.LU R223, [R1+0x68] ;  /* 0x0000680001df7983 */ /* 0x000f240000300800 */
[----:B------:R-:W-:-:S05]  /*16130*/  F2FP.SATFINITE.E4M3.F32.PACK_AB_MERGE_C R3, RZ, R3, RZ ;  /* 0x00000003ff03723e */ /* 0x000fca00048070ff */
[----:B------:R1:W-:Y:S01]  /*16140*/  @!P3 STG.E.U8 desc[UR32][R26.64+0x69], R3 ;  /* 0x000069031a00b986 */ /* 0x0003e2000c101120 */
[----:B--2---:R-:W-:-:S03]  /*16150*/  FMUL R4, R225, UR18 ;  /* 0x00000012e1047c20 */ /* 0x004fc60008400000 */
[----:B------:R-:W2:Y:S01]  /*16160*/  LDL.LU R225, [R1+0x6c] ;  /* 0x00006c0001e17983 */ /* 0x000ea20000300800 */
[----:B---3--:R-:W-:-:S03]  /*16170*/  FMUL R0, R222, UR18 ;  /* 0x00000012de007c20 */ /* 0x008fc60008400000 */
[----:B------:R-:W3:Y:S02]  /*16180*/  LDL.LU R222, [R1+0x70] ;  /* 0x0000700001de7983 */ /* 0x000ee40000300800 */
[----:B0-----:R-:W-:Y:S01]  /*16190*/  F2FP.SATFINITE.E4M3.F32.PACK_AB_MERGE_C R11, RZ, R0, RZ ;  /* 0x00000000ff0b723e */ /* 0x001fe200048070ff */
[----:B----4-:R-:W-:Y:S02]  /*161a0*/  FMUL R0, R224, UR18 ;  /* 0x00000012e0007c20 */ /* 0x010fe40008400000 */
[----:B------:R-:W4:Y:S01]  /*161b0*/  LDL.LU R224, [R1+0x74] ;  /* 0x0000740001e07983 */ /* 0x000f220000300800 */
[----:B------:R-:W-:-:S03]  /*161c0*/  FMUL R2, R227, UR18 ;  /* 0x00000012e3027c20 */ /* 0x000fc60008400000 */
[----:B------:R-:W4:Y:S01]  /*161d0*/  LDL.LU R227, [R1+0x78] ;  /* 0x0000780001e37983 */ /* 0x000f220000300800 */
[----:B-1----:R-:W-:-:S03]  /*161e0*/  FMUL R3, R226, UR18 ;  /* 0x00000012e2037c20 */ /* 0x002fc60008400000 */
[----:B------:R-:W4:Y:S01]  /*161f0*/  LDL.LU R226, [R1+0x7c] ;  /* 0x00007c0001e27983 */ /* 0x000f220000300800 */
[C---:B------:R-:W-:Y:S02]  /*16200*/  ISETP.GE.AND P0, PT, R35.reuse, 0x72, PT ;  /* 0x000000722300780c */ /* 0x040fe40003f06270 */
[C---:B------:R-:W-:Y:S02]  /*16210*/  ISETP.LT.OR P1, PT, R34.reuse, 0x9, !P1 ;  /* 0x000000092200780c */ /* 0x040fe40004f21670 */
[C---:B------:R-:W-:Y:S02]  /*16220*/  ISETP.LT.OR P6, PT, R34.reuse, 0x1, !P0 ;  /* 0x000000012200780c */ /* 0x040fe400047c1670 */
[C---:B------:R-:W-:Y:S02]  /*16230*/  ISETP.GE.AND P2, PT, R35.reuse, 0x71, PT ;  /* 0x000000712300780c */ /* 0x040fe40003f46270 */
[----:B------:R-:W-:Y:S02]  /*16240*/  ISETP.GE.AND P3, PT, R35, 0x79, PT ;  /* 0x000000792300780c */ /* 0x000fe40003f66270 */
[----:B------:R-:W-:-:S02]  /*16250*/  ISETP.LT.OR P5, PT, R34, 0x1, !P2 ;  /* 0x000000012200780c */ /* 0x000fc400057a1670 */
[C---:B------:R-:W-:Y:S02]  /*16260*/  ISETP.LT.OR P2, PT, R34.reuse, 0x9, !P2 ;  /* 0x000000092200780c */ /* 0x040fe40005741670 */
[C---:B------:R-:W-:Y:S02]  /*16270*/  ISETP.LT.OR P0, PT, R34.reuse, 0x9, !P0 ;  /* 0x000000092200780c */ /* 0x040fe40004701670 */
[----:B------:R-:W-:Y:S02]  /*16280*/  ISETP.LT.OR P4, PT, R34, 0x1, !P3 ;  /* 0x000000012200780c */ /* 0x000fe40005f81670 */
[----:B------:R-:W-:Y:S01]  /*16290*/  F2FP.SATFINITE.E4M3.F32.PACK_AB_MERGE_C R5, RZ, R0, RZ ;  /* 0x00000000ff05723e */ /* 0x000fe200048070ff */
[----:B------:R0:W-:Y:S01]  /*162a0*/  @!P1 STG.E.U8 desc[UR32][R26.64+0x68], R7 ;  /* 0x000068071a009986 */ /* 0x0001e2000c101120 */
[----:B------:R-:W-:Y:S01]  /*162b0*/  F2FP.SATFINITE.E4M3.F32.PACK_AB_MERGE_C R9, RZ, R4, RZ ;  /* 0x00000004ff09723e */ /* 0x000fe200048070ff */
[----:B------:R-:W-:Y:S02]  /*162c0*/  FMUL R4, R221, UR18 ;  /* 0x00000012dd047c20 */ /* 0x000fe40008400000 */
[----:B------:R-:W-:Y:S01]  /*162d0*/  @!P6 STG.E.U8 desc[UR32][R24.64+0x71], R11 ;  /* 0x0000710b1800e986 */ /* 0x000fe2000c101120 */
[----:B------:R-:W-:-:S03]  /*162e0*/  F2FP.SATFINITE.E4M3.F32.PACK_AB_MERGE_C R3, RZ, R3, RZ ;  /* 0x00000003ff03723e */ /* 0x000fc600048070ff */
[----:B------:R-:W4:Y:S01]  /*162f0*/  LDL.LU R221, [R1+0x80] ;  /* 0x0000800001dd7983 */ /* 0x000f220000300800 */
[----:B0-----:R-:W-:-:S03]  /*16300*/  F2FP.SATFINITE.E4M3.F32.PACK_AB_MERGE_C R7, RZ, R2, RZ ;  /* 0x00000002ff07723e */ /* 0x001fc600048070ff */
[----:B------:R0:W-:Y:S04]  /*16310*/  @!P5 STG.E.U8 desc[UR32][R24.64+0x70], R9 ;  /* 0x000070091800d986 */ /* 0x0001e8000c101120 */
[----:B------:R-:W-:Y:S04]  /*16320*/  @!P2 STG.E.U8 desc[UR32][R26.64+0x70], R5 ;  /* 0x000070051a00a986 */ /* 0x000fe8000c101120 */
[----:B------:R-:W-:Y:S04]  /*16330*/  @!P0 STG.E.U8 desc[UR32][R26.64+0x71], R7 ;  /* 0x000071071a008986 */ /* 0x000fe8000c101120 */
[----:B------:R4:W-:Y:S01]  /*16340*/  @!P4 STG.E.U8 desc[UR32][R24.64+0x78], R3 ;  /* 0x000078031800c986 */ /* 0x0009e2000c101120 */
[----:B0-----:R-:W-:Y:S01]  /*16350*/  F2FP.SATFINITE.E4M3.F32.PACK_AB_MERGE_C R9, RZ, R4, RZ ;  /* 0x00000004ff09723e */ /* 0x001fe200048070ff */
[----:B------:R-:W-:-:S02]  /*16360*/  FMUL R0, R223, UR18 ;  /* 0x00000012df007c20 */ /* 0x000fc40008400000 */
[----:B------:R-:W4:Y:S03]  /*16370*/  LDL.LU R223, [R1+0x84] ;  /* 0x0000840001df7983 */ /* 0x000f260000300800 */
        /* <DEDUP_REMOVED lines=19> */
[----:B------:R-:W-:-:S03]  /*164b0*/  F2FP.SATFINITE.E4M3.F32.PACK_AB_MERGE_C R3, RZ, R3, RZ ;  /* 0x00000003ff03723e */ /* 0x000fc600048070ff */
[----:B------:R0:W-:Y:S01]  /*164c0*/  @!P5 STG.E.U8 desc[UR32][R24.64+0x79], R9 ;  /* 0x000079091800d986 */ /* 0x0001e2000c101120 */
[----:B------:R-:W-:-:S03]  /*164d0*/  ISETP.LT.OR P2, PT, R34, 0x9, !P2 ;  /* 0x000000092200780c */ /* 0x000fc60005741670 */
[----:B------:R1:W-:Y:S01]  /*164e0*/  @!P3 STG.E.U8 desc[UR32][R26.64+0x78], R11 ;  /* 0x0000780b1a00b986 */ /* 0x0003e2000c101120 */
[----:B------:R-:W-:Y:S02]  /*164f0*/  ISETP.LT.OR P3, PT, R34, 0x1, !P0 ;  /* 0x000000012200780c */ /* 0x000fe40004761670 */
[----:B------:R-:W-:Y:S01]  /*16500*/  F2FP.SATFINITE.E4M3.F32.PACK_AB_MERGE_C R7, RZ, R2, RZ ;  /* 0x00000002ff07723e */ /* 0x000fe200048070ff */
[----:B------:R1:W-:Y:S04]  /*16510*/  @!P1 STG.E.U8 desc[UR32][R26.64+0x79], R5 ;  /* 0x000079051a009986 */ /* 0x0003e8000c101120 */
[----:B------:R-:W-:Y:S01]  /*16520*/  @!P4 STG.E.U8 desc[UR32][R24.64+0x81], R3 ;  /* 0x000081031800c986 */ /* 0x000fe2000c101120 */
[----:B0-----:R-:W-:Y:S02]  /*16530*/  F2FP.SATFINITE.E4M3.F32.PACK_AB_MERGE_C R9, RZ, R4, RZ ;  /* 0x00000004ff09723e */ /* 0x001fe400048070ff */
[----:B-1----:R-:W-:Y:S01]  /*16540*/  F2FP.SATFINITE.E4M3.F32.PACK_AB_MERGE_C R11, RZ, R0, RZ ;  /* 0x00000000ff0b723e */ /* 0x002fe200048070ff */
[----:B------:R-:W-:-:S02]  /*16550*/  FMUL R0, R221, UR18 ;  /* 0x00000012dd007c20 */ /* 0x000fc40008400000 */
[----:B------:R0:W-:Y:S03]  /*16560*/  @!P3 STG.E.U8 desc[UR32][R24.64+0x80], R7 ;  /* 0x000080071800b986 */ /* 0x0001e6000c101120 */
[----:B------:R-:W-:Y:S01]  /*16570*/  F2FP.SATFINITE.E4M3.F32.PACK_AB_MERGE_C R5, RZ, R0, RZ ;  /* 0x00000000ff05723e */ /* 0x000fe200048070ff */
[----:B------:R1:W-:Y:S01]  /*16580*/  @!P2 STG.E.U8 desc[UR32][R26.64+0x81], R11 ;  /* 0x0000810b1a00a986 */ /* 0x0003e2000c101120 */
[----:B------:R-:W-:-:S03]  /*16590*/  FMUL R2, R223, UR18 ;  /* 0x00000012df027c20 */ /* 0x000fc60008400000 */
[----:B------:R-:W4:Y:S02]  /*165a0*/  LDL.LU R223, [R1+0x9c] ;  /* 0x00009c0001df7983 */ /* 0x000f240000300800 */
        /* <DEDUP_REMOVED lines=8> */
[----:B------:R-:W-:Y:S02]  /*16630*/  FMUL R0, R227, UR18 ;  /* 0x00000012e3007c20 */ /* 0x000fe40008400000 */
[----:B------:R-:W4:Y:S01]  /*16640*/  LDL.LU R227, [R1+0xac] ;  /* 0x0000ac0001e37983 */ /* 0x000f220000300800 */
[----:B------:R-:W-:-:S03]  /*16650*/  FMUL R2, R226, UR18 ;  /* 0x00000012e2027c20 */ /* 0x000fc60008400000 */
[----:B------:R-:W4:Y:S01]  /*16660*/  LDL.LU R226, [R1+0xb0] ;  /* 0x0000b00001e27983 */ /* 0x000f220000300800 */
[C---:B------:R-:W-:Y:S02]  /*16670*/  ISETP.LT.OR P0, PT, R34.reuse, 0x9, !P0 ;  /* 0x000000092200780c */ /* 0x040fe40004701670 */
        /* <DEDUP_REMOVED lines=8> */
[C---:B------:R-:W-:Y:S02]  /*16700*/  ISETP.LT.OR P2, PT, R34.reuse, 0x9, !P2 ;  /* 0x000000092200780c */ /* 0x040fe40005741670 */
[----:B------:R-:W-:Y:S01]  /*16710*/  ISETP.LT.OR P5, PT, R34, 0x1, !P1 ;  /* 0x000000012200780c */ /* 0x000fe20004fa1670 */
[----:B------:R-:W-:Y:S01]  /*16720*/  @!P3 STG.E.U8 desc[UR32][R24.64+0x89], R7 ;  /* 0x000089071800b986 */ /* 0x000fe2000c101120 */
[----:B------:R-:W-:-:S02]  /*16730*/  F2FP.SATFINITE.E4M3.F32.PACK_AB_MERGE_C R3, RZ, R3, RZ ;  /* 0x00000003ff03723e */ /* 0x000fc400048070ff */
[----:B------:R-:W-:Y:S01]  /*16740*/  ISETP.GE.AND P3, PT, R35, 0x92, PT ;  /* 0x000000922300780c */ /* 0x000fe20003f66270 */
[----:B------:R1:W-:Y:S01]  /*16750*/  @!P4 STG.E.U8 desc[UR32][R24.64+0x88], R5 ;  /* 0x000088051800c986 */ /* 0x0003e2000c101120 */
[----:B0-----:R-:W-:Y:S02]  /*16760*/  F2FP.SATFINITE.E4M3.F32.PACK_AB_MERGE_C R9, RZ, R4, RZ ;  /* 0x00000004ff09723e */ /* 0x001fe400048070ff */
[C---:B------:R-:W-:Y:S01]  /*16770*/  ISETP.LT.OR P4, PT, R34.reuse, 0x1, !P3 ;  /* 0x000000012200780c */ /* 0x040fe20005f81670 */
[----:B------:R0:W-:Y:S01]  /*16780*/  @!P0 STG.E.U8 desc[UR32][R26.64+0x88], R3 ;  /* 0x000088031a008986 */ /* 0x0001e2000c101120 */
[----:B------:R-:W-:-:S03]  /*16790*/  ISETP.LT.OR P3, PT, R34, 0x9, !P3 ;  /* 0x000000092200780c */ /* 0x000fc60005f61670 */
[----:B------:R-:W-:Y:S01]  /*167a0*/  @!P2 STG.E.U8 desc[UR32][R26.64+0x89], R9 ;  /* 0x000089091a00a986 */ /* 0x000fe2000c101120 */
[----:B-1----:R-:W-:-:S03]  /*167b0*/  F2FP.SATFINITE.E4M3.F32.PACK_AB_MERGE_C R5, RZ, R0, RZ ;  /* 0x00000000ff05723e */ /* 0x002fc600048070ff */
[----:B------:R1:W-:Y:S01]  /*167c0*/  @!P5 STG.E.U8 desc[UR32][R24.64+0x90], R11 ;  /* 0x0000900b1800d986 */ /* 0x0003e2000c101120 */
[----:B------:R-:W-:-:S03]  /*167d0*/  F2FP.SATFINITE.E4M3.F32.PACK_AB_MERGE_C R7, RZ, R2, RZ ;  /* 0x00000002ff07723e */ /* 0x000fc600048070ff */
[----:B------:R-:W-:Y:S01]  /*167e0*/  @!P4 STG.E.U8 desc[UR32][R24.64+0x91], R5 ;  /* 0x000091051800c986 */ /* 0x000fe2000c101120 */
[----:B0-----:R-:W-:-:S03]  /*167f0*/  FMUL R3, R223, UR18 ;  /* 0x00000012df037c20 */ /* 0x001fc60008400000 */
[----:B------:R-:W4:Y:S02]  /*16800*/  LDL.LU R223, [R1+0xb8] ;  /* 0x0000b80001df7983 */ /* 0x000f240000300800 */
[----:B------:R-:W-:-:S05]  /*16810*/  F2FP.SATFINITE.E4M3.F32.PACK_AB_MERGE_C R3, RZ, R3, RZ ;  /* 0x00000003ff03723e */ /* 0x000fca00048070ff */
[----:B------:R0:W-:Y:S01]  /*16820*/  @!P3 STG.E.U8 desc[UR32][R26.64+0x91], R3 ;  /* 0x000091031a00b986 */ /* 0x0001e2000c101120 */
[----:B--2---:R-:W-:-:S03]  /*16830*/  FMUL R4, R225, UR18 ;  /* 0x00000012e1047c20 */ /* 0x004fc60008400000 */
[----:B------:R-:W2:Y:S01]  /*16840*/  LDL.LU R225, [R1+0xbc] ;  /* 0x0000bc0001e17983 */ /* 0x000ea20000300800 */
[----:B---3--:R-:W-:-:S03]  /*16850*/  FMUL R0, R222, UR18 ;  /* 0x00000012de007c20 */ /* 0x008fc60008400000 */
[----:B------:R-:W3:Y:S02]  /*16860*/  LDL.LU R222, [R1+0xc0] ;  /* 0x0000c00001de7983 */ /* 0x000ee40000300800 */
[----:B-1----:R-:W-:Y:S01]  /*16870*/  F2FP.SATFINITE.E4M3.F32.PACK_AB_MERGE_C R11, RZ, R0, RZ ;  /* 0x00000000ff0b723e */ /* 0x002fe200048070ff */
[----:B----4-:R-:W-:Y:S02]  /*16880*/  FMUL R0, R224, UR18 ;  /* 0x00000012e0007c20 */ /* 0x010fe40008400000 */
[----:B------:R-:W4:Y:S01]  /*16890*/  LDL.LU R224, [R1+0xc4] ;  /* 0x0000c40001e07983 */ /* 0x000f220000300800 */
[----:B------:R-:W-:-:S03]  /*168a0*/  FMUL R2, R227, UR18 ;  /* 0x00000012e3027c20 */ /* 0x000fc60008400000 */
[----:B------:R-:W4:Y:S01]  /*168b0*/  LDL.LU R227, [R1+0xc8] ;  /* 0x0000c80001e37983 */ /* 0x000f220000300800 */
[----:B0-----:R-:W-:-:S03]  /*168c0*/  FMUL R3, R226, UR18 ;  /* 0x00000012e2037c20 */ /* 0x001fc60008400000 */
[----:B------:R-:W4:Y:S01]  /*168d0*/  LDL.LU R226, [R1+0xcc] ;  /* 0x0000cc0001e27983 */ /* 0x000f220000300800 */
[C---:B------:R-:W-:Y:S02]  /*168e0*/  ISETP.GE.AND P0, PT, R35.reuse, 0x9a, PT ;  /* 0x0000009a2300780c */ /* 0x040fe40003f06270 */
[C---:B------:R-:W-:Y:S02]  /*168f0*/  ISETP.LT.OR P1, PT, R34.reuse, 0x9, !P1 ;  /* 0x000000092200780c */ /* 0x040fe40004f21670 */
[C---:B------:R-:W-:Y:S02]  /*16900*/  ISETP.GE.AND P2, PT, R35.reuse, 0x99, PT ;  /* 0x000000992300780c */ /* 0x040fe40003f46270 */
[----:B------:R-:W-:Y:S02]  /*16910*/  ISETP.GE.AND P3, PT, R35, 0xa1, PT ;  /* 0x000000a12300780c */ /* 0x000fe40003f66270 */
[C---:B------:R-:W-:Y:S02]  /*16920*/  ISETP.LT.OR P6, PT, R34.reuse, 0x1, !P0 ;  /* 0x000000012200780c */ /* 0x040fe400047c1670 */
[----:B------:R-:W-:-:S02]  /*16930*/  ISETP.LT.OR P5, PT, R34, 0x1, !P2 ;  /* 0x000000012200780c */ /* 0x000fc400057a1670 */
[C---:B------:R-:W-:Y:S02]  /*16940*/  ISETP.LT.OR P2, PT, R34.reuse, 0x9, !P2 ;  /* 0x000000092200780c */ /* 0x040fe40005741670 */
[C---:B------:R-:W-:Y:S02]  /*16950*/  ISETP.LT.OR P0, PT, R34.reuse, 0x9, !P0 ;  /* 0x000000092200780c */ /* 0x040fe40004701670 */
[----:B------:R-:W-:Y:S01]  /*16960*/  ISETP.LT.OR P4, PT, R34, 0x1, !P3 ;  /* 0x000000012200780c */ /* 0x000fe20005f81670 */
[----:B------:R0:W-:Y:S01]  /*16970*/  @!P1 STG.E.U8 desc[UR32][R26.64+0x90], R7 ;  /* 0x000090071a009986 */ /* 0x0001e2000c101120 */
[----:B------:R-:W-:Y:S01]  /*16980*/  F2FP.SATFINITE.E4M3.F32.PACK_AB_MERGE_C R9, RZ, R4, RZ ;  /* 0x00000004ff09723e */ /* 0x000fe200048070ff */
[----:B------:R-:W-:Y:S01]  /*16990*/  FMUL R4, R221, UR18 ;  /* 0x00000012dd047c20 */ /* 0x000fe20008400000 */
[----:B------:R-:W-:Y:S01]  /*169a0*/  F2FP.SATFINITE.E4M3.F32.PACK_AB_MERGE_C R5, RZ, R0, RZ ;  /* 0x00000000ff05723e */ /* 0x000fe200048070ff */
[----:B------:R-:W4:Y:S01]  /*169b0*/  LDL.LU R221, [R1+0xd0] ;  /* 0x0000d00001dd7983 */ /* 0x000f220000300800 */
[----:B------:R-:W-:-:S03]  /*169c0*/  F2FP.SATFINITE.E4M3.F32.PACK_AB_MERGE_C R3, RZ, R3, RZ ;  /* 0x00000003ff03723e */ /* 0x000fc600048070ff */
[----:B------:R-:W-:Y:S01]  /*169d0*/  @!P6 STG.E.U8 desc[UR32][R24.64+0x99], R11 ;  /* 0x0000990b1800e986 */ /* 0x000fe2000c101120 */
        /* <DEDUP_REMOVED lines=21> */
[C---:B------:R-:W-:Y:S02]  /*16b30*/  ISETP.LT.OR P3, PT, R34.reuse, 0x9, !P3 ;  /* 0x000000092200780c */ /* 0x040fe40005f61670 */
[C---:B------:R-:W-:Y:S02]  /*16b40*/  ISETP.LT.OR P5, PT, R34.reuse, 0x1, !P1 ;  /* 0x000000012200780c */ /* 0x040fe40004fa1670 */
[----:B------:R-:W-:Y:S02]  /*16b50*/  ISETP.GE.AND P2, PT, R35, 0xaa, PT ;  /* 0x000000aa2300780c */ /* 0x000fe40003f46270 */
[C---:B------:R-:W-:Y:S02]  /*16b60*/  ISETP.LT.OR P1, PT, R34.reuse, 0x9, !P1 ;  /* 0x000000092200780c */ /* 0x040fe40004f21670 */
[----:B------:R-:W-:-:S02]  /*16b70*/  ISETP.LT.OR P4, PT, R34, 0x1, !P2 ;  /* 0x000000012200780c */ /* 0x000fc40005781670 */
[----:B------:R-:W-:Y:S02]  /*16b80*/  ISETP.GE.AND P0, PT, R35, 0xa9, PT ;  /* 0x000000a92300780c */ /* 0x000fe40003f06270 */
[----:B------:R-:W-:-:S03]  /*16b90*/  ISETP.LT.OR P2, PT, R34, 0x9, !P2 ;  /* 0x000000092200780c */ /* 0x000fc60005741670 */
[----:B------:R-:W-:Y:S01]  /*16ba0*/  @!P5 STG.E.U8 desc[UR32][R24.64+0xa1], R9 ;  /* 0x0000a1091800d986 */ /* 0x000fe2000c101120 */
[----:B------:R-:W-:-:S03]  /*16bb0*/  F2FP.SATFINITE.E4M3.F32.PACK_AB_MERGE_C R7, RZ, R2, RZ ;  /* 0x00000002ff07723e */ /* 0x000fc600048070ff */
[----:B------:R0:W-:Y:S01]  /*16bc0*/  @!P3 STG.E.U8 desc[UR32][R26.64+0xa0], R11 ;  /* 0x0000a00b1a00b986 */ /* 0x0001e2000c101120 */
[----:B------:R-:W-:Y:S02]  /*16bd0*/  ISETP.LT.OR P3, PT, R34, 0x1, !P0 ;  /* 0x000000012200780c */ /* 0x000fe40004761670 */
[----:B------:R-:W-:Y:S01]  /*16be0*/  F2FP.SATFINITE.E4M3.F32.PACK_AB_MERGE_C R3, RZ, R3, RZ ;  /* 0x00000003ff03723e */ /* 0x000fe200048070ff */
[----:B------:R1:W-:Y:S04]  /*16bf0*/  @!P1 STG.E.U8 desc[UR32][R26.64+0xa1], R5 ;  /* 0x0000a1051a009986 */ /* 0x0003e8000c101120 */
[----:B------:R-:W-:Y:S01]  /*16c00*/  @!P4 STG.E.U8 desc[UR32][R24.64+0xa9], R3 ;  /* 0x0000a9031800c986 */ /* 0x000fe2000c101120 */
[----:B0-----:R-:W-:Y:S01]  /*16c10*/  F2FP.SATFINITE.E4M3.F32.PACK_AB_MERGE_C R11, RZ, R0, RZ ;  /* 0x00000000ff0b723e */ /* 0x001fe200048070ff */
[----:B------:R-:W-:Y:S01]  /*16c20*/  FMUL R0, R221, UR18 ;  /* 0x00000012dd007c20 */ /* 0x000fe20008400000 */
[----:B------:R-:W-:-:S04]  /*16c30*/  F2FP.SATFINITE.E4M3.F32.PACK_AB_MERGE_C R9, RZ, R4, RZ ;  /* 0x00000004ff09723e */ /* 0x000fc800048070ff */
[----:B-1----:R-:W-:Y:S01]  /*16c40*/  F2FP.SATFINITE.E4M3.F32.PACK_AB_MERGE_C R5, RZ, R0, RZ ;  /* 0x00000000ff05723e */ /* 0x002fe200048070ff */
[----:B------:R0:W-:Y:S04]  /*16c50*/  @!P3 STG.E.U8 desc[UR32][R24.64+0xa8], R7 ;  /* 0x0000a8071800b986 */ /* 0x0001e8000c101120 */
        /* <DEDUP_REMOVED lines=22> */
[C---:B------:R-:W-:Y:S01]  /*16dc0*/  ISETP.LT.OR P0, PT, R34.reuse, 0x9, !P0 ;  /* 0x000000092200780c */ /* 0x040fe20004701670 */
[----:B------:R-:W-:Y:S01]  /*16dd0*/  @!P3 STG.E.U8 desc[UR32][R24.64+0xb1], R7 ;  /* 0x0000b1071800b986 */ /* 0x000fe2000c101120 */
[C---:B------:R-:W-:Y:S02]  /*16de0*/  ISETP.GE.AND P1, PT, R35.reuse, 0xb9, PT ;  /* 0x000000b92300780c */ /* 0x040fe40003f26270 */
[----:B------:R-:W-:Y:S02]  /*16df0*/  F2FP.SATFINITE.E4M3.F32.PACK_AB_MERGE_C R3, RZ, R3, RZ ;  /* 0x00000003ff03723e */ /* 0x000fe400048070ff */
[----:B------:R-:W-:Y:S02]  /*16e00*/  ISETP.GE.AND P3, PT, R35, 0xba, PT ;  /* 0x000000ba2300780c */ /* 0x000fe40003f66270 */
[----:B------:R-:W-:-:S02]  /*16e10*/  ISETP.LT.OR P2, PT, R34, 0x9, !P2 ;  /* 0x000000092200780c */ /* 0x000fc40005741670 */
[C---:B------:R-:W-:Y:S01]  /*16e20*/  ISETP.LT.OR P5, PT, R34.reuse, 0x1, !P1 ;  /* 0x000000012200780c */ /* 0x040fe20004fa1670 */
[----:B------:R1:W-:Y:S01]  /*16e30*/  @!P4 STG.E.U8 desc[UR32][R24.64+0xb0], R5 ;  /* 0x0000b0051800c986 */ /* 0x0003e2000c101120 */
[C---:B------:R-:W-:Y:S02]  /*16e40*/  ISETP.LT.OR P4, PT, R34.reuse, 0x1, !P3 ;  /* 0x000000012200780c */ /* 0x040fe40005f81670 */
[----:B------:R-:W-:Y:S01]  /*16e50*/  ISETP.LT.OR P3, PT, R34, 0x9, !P3 ;  /* 0x000000092200780c */ /* 0x000fe20005f61670 */
[----:B------:R1:W-:Y:S01]  /*16e60*/  @!P0 STG.E.U8 desc[UR32][R26.64+0xb0], R3 ;  /* 0x0000b0031a008986 */ /* 0x0003e2000c101120 */
[----:B0-----:R-:W-:Y:S02]  /*16e70*/  F2FP.SATFINITE.E4M3.F32.PACK_AB_MERGE_C R9, RZ, R4, RZ ;  /* 0x00000004ff09723e */ /* 0x001fe400048070ff */
[----:B-1----:R-:W-:-:S03]  /*16e80*/  F2FP.SATFINITE.E4M3.F32.PACK_AB_MERGE_C R5, RZ, R0, RZ ;  /* 0x00000000ff05723e */ /* 0x002fc600048070ff */
[----:B------:R-:W-:Y:S01]  /*16e90*/  @!P2 STG.E.U8 desc[UR32][R26.64+0xb1], R9 ;  /* 0x0000b1091a00a986 */ /* 0x000fe2000c101120 */
[----:B------:R-:W-:-:S03]  /*16ea0*/  F2FP.SATFINITE.E4M3.F32.PACK_AB_MERGE_C R7, RZ, R2, RZ ;  /* 0x00000002ff07723e */ /* 0x000fc600048070ff */
[----:B------:R0:W-:Y:S04]  /*16eb0*/  @!P5 STG.E.U8 desc[UR32][R24.64+0xb8], R11 ;  /* 0x0000b80b1800d986 */ /* 0x0001e8000c101120 */
        /* <DEDUP_REMOVED lines=26> */
[----:B------:R-:W-:Y:S01]  /*17060*/  FMUL R4, R221, UR18 ;  /* 0x00000012dd047c20 */ /* 0x000fe20008400000 */
[----:B------:R-:W-:Y:S01]  /*17070*/  F2FP.SATFINITE.E4M3.F32.PACK_AB_MERGE_C R5, RZ, R0, RZ ;  /* 0x00000000ff05723e */ /* 0x000fe200048070ff */
[----:B------:R-:W4:Y:S01]  /*17080*/  LDL.LU R221, [R1+0x120] ;  /* 0x0001200001dd7983 */ /* 0x000f220000300800 */
[----:B------:R-:W-:-:S03]  /*17090*/  F2FP.SATFINITE.E4M3.F32.PACK_AB_MERGE_C R3, RZ, R3, RZ ;  /* 0x00000003ff03723e */ /* 0x000fc600048070ff */
[----:B------:R0:W-:Y:S04]  /*170a0*/  @!P1 STG.E.U8 desc[UR32][R26.64+0xb8], R7 ;  /* 0x0000b8071a009986 */ /* 0x0001e8000c101120 */
[----:B------:R-:W-:Y:S04]  /*170b0*/  @!P6 STG.E.U8 desc[UR32][R24.64+0xc1], R11 ;  /* 0x0000c10b1800e986 */ /* 0x000fe8000c101120 */
[----:B------:R1:W-:Y:S01]  /*170c0*/  @!P5 STG.E.U8 desc[UR32][R24.64+0xc0], R9 ;  /* 0x0000c0091800d986 */ /* 0x0003e2000c101120 */
[----:B0-----:R-:W-:-:S03]  /*170d0*/  F2FP.SATFINITE.E4M3.F32.PACK_AB_MERGE_C R7, RZ, R2, RZ ;  /* 0x00000002ff07723e */ /* 0x001fc600048070ff */
[----:B------:R0:W-:Y:S04]  /*170e0*/  @!P2 STG.E.U8 desc[UR32][R26.64+0xc0], R5 ;  /* 0x0000c0051a00a986 */ /* 0x0001e8000c101120 */
[----:B------:R-:W-:Y:S01]  /*170f0*/  @!P0 STG.E.U8 desc[UR32][R26.64+0xc1], R7 ;  /* 0x0000c1071a008986 */ /* 0x000fe2000c101120 */
[----:B-1----:R-:W-:-:S03]  /*17100*/  F2FP.SATFINITE.E4M3.F32.PACK_AB_MERGE_C R9, RZ, R4, RZ ;  /* 0x00000004ff09723e */ /* 0x002fc600048070ff */
[----:B------:R4:W-:Y:S01]  /*17110*/  @!P4 STG.E.U8 desc[UR32][R24.64+0xc8], R3 ;  /* 0x0000c8031800c986 */ /* 0x0009e2000c101120 */
[----:B------:R-:W-:-:S03]  /*17120*/  FMUL R0, R223, UR18 ;  /* 0x00000012df007c20 */ /* 0x000fc60008400000 */
[----:B------:R-:W4:Y:S02]  /*17130*/  LDL.LU R223, [R1+0x124] ;  /* 0x0001240001df7983 */ /* 0x000f240000300800 */
[----:B------:R-:W-:Y:S01]  /*17140*/  F2FP.SATFINITE.E4M3.F32.PACK_AB_MERGE_C R11, RZ, R0, RZ ;  /* 0x00000000ff0b723e */ /* 0x000fe200048070ff */
[----:B--2---:R-:W-:Y:S02]  /*17150*/  FMUL R0, R225, UR18 ;  /* 0x00000012e1007c20 */ /* 0x004fe40008400000 */
[----:B------:R-:W2:Y:S01]  /*17160*/  LDL.LU R225, [R1+0x128] ;  /* 0x0001280001e17983 */ /* 0x000ea20000300800 */
[----:B---3--:R-:W-:-:S03]  /*17170*/  FMUL R2, R222, UR18 ;  /* 0x00000012de027c20 */ /* 0x008fc60008400000 */
[----:B------:R-:W3:Y:S01]  /*17180*/  LDL.LU R222, [R1+0x12c] ;  /* 0x00012c0001de7983 */ /* 0x000ee20000300800 */
[----:B0-----:R-:W-:Y:S01]  /*17190*/  F2FP.SATFINITE.E4M3.F32.PACK_AB_MERGE_C R5, RZ, R0, RZ ;  /* 0x00000000ff05723e */ /* 0x001fe200048070ff */
[----:B----4-:R-:W-:Y:S02]  /*171a0*/  FMUL R3, R224, UR18 ;  /* 0x00000012e0037c20 */ /* 0x010fe40008400000 */
[----:B------:R-:W4:Y:S01]  /*171b0*/  LDL.LU R224, [R1+0x130] ;  /* 0x0001300001e07983 */ /* 0x000f220000300800 */
[----:B------:R-:W-:-:S03]  /*171c0*/  FMUL R4, R227, UR18 ;  /* 0x00000012e3047c20 */ /* 0x000fc60008400000 */
        /* <DEDUP_REMOVED lines=10> */
[----:B------:R-:W-:-:S03]  /*17270*/  F2FP.SATFINITE.E4M3.F32.PACK_AB_MERGE_C R7, RZ, R2, RZ ;  /* 0x00000002ff07723e */ /* 0x000fc600048070ff */
[----:B------:R0:W-:Y:S01]  /*17280*/  @!P5 STG.E.U8 desc[UR32][R24.64+0xc9], R9 ;  /* 0x0000c9091800d986 */ /* 0x0001e2000c101120 */
[----:B------:R-:W-:-:S03]  /*17290*/  F2FP.SATFINITE.E4M3.F32.PACK_AB_MERGE_C R3, RZ, R3, RZ ;  /* 0x00000003ff03723e */ /* 0x000fc600048070ff */
[----:B------:R1:W-:Y:S01]  /*172a0*/  @!P3 STG.E.U8 desc[UR32][R26.64+0xc8], R11 ;  /* 0x0000c80b1a00b986 */ /* 0x0003e2000c101120 */
[----:B------:R-:W-:-:S03]  /*172b0*/  ISETP.LT.OR P3, PT, R34, 0x1, !P0 ;  /* 0x000000012200780c */ /* 0x000fc60004761670 */
[----:B------:R1:W-:Y:S04]  /*172c0*/  @!P1 STG.E.U8 desc[UR32][R26.64+0xc9], R5 ;  /* 0x0000c9051a009986 */ /* 0x0003e8000c101120 */
[----:B------:R-:W-:Y:S01]  /*172d0*/  @!P4 STG.E.U8 desc[UR32][R24.64+0xd1], R3 ;  /* 0x0000d1031800c986 */ /* 0x000fe2000c101120 */
[----:B0-----:R-:W-:Y:S02]  /*172e0*/  F2FP.SATFINITE.E4M3.F32.PACK_AB_MERGE_C R9, RZ, R4, RZ ;  /* 0x00000004ff09723e */ /* 0x001fe400048070ff */
[----:B-1----:R-:W-:Y:S01]  /*172f0*/  F2FP.SATFINITE.E4M3.F32.PACK_AB_MERGE_C R11, RZ, R0, RZ ;  /* 0x00000000ff0b723e */ /* 0x002fe200048070ff */
[----:B------:R-:W-:Y:S02]  /*17300*/  FMUL R0, R221, UR18 ;  /* 0x00000012dd007c20 */ /* 0x000fe40008400000 */
[----:B------:R0:W-:Y:S03]  /*17310*/  @!P3 STG.E.U8 desc[UR32][R24.64+0xd0], R7 ;  /* 0x0000d0071800b986 */ /* 0x0001e6000c101120 */
[----:B------:R-:W-:Y:S01]  /*17320*/  F2FP.SATFINITE.E4M3.F32.PACK_AB_MERGE_C R5, RZ, R0, RZ ;  /* 0x00000000ff05723e */ /* 0x000fe200048070ff */
[----:B------:R-:W-:-:S02]  /*17330*/  FMUL R2, R223, UR18 ;  /* 0x00000012df027c20 */ /* 0x000fc40008400000 */
[----:B------:R-:W4:Y:S03]  /*17340*/  LDL.LU R223, [R1+0x13c] ;  /* 0x00013c0001df7983 */ /* 0x000f260000300800 */
[----:B0-----:R-:W-:Y:S01]  /*17350*/  F2FP.SATFINITE.E4M3.F32.PACK_AB_MERGE_C R7, RZ, R2, RZ ;  /* 0x00000002ff07723e */ /* 0x001fe200048070ff */
[----:B--2---:R-:W-:Y:S02]  /*17360*/  FMUL R3, R225, UR18 ;  /* 0x00000012e1037c20 */ /* 0x004fe40008400000 */
[----:B------:R-:W2:Y:S01]  /*17370*/  LDL.LU R225, [R1+0x140] ;  /* 0x0001400001e17983 */ /* 0x000ea20000300800 */
[----:B---3--:R-:W-:-:S03]  /*17380*/  FMUL R4, R222, UR18 ;  /* 0x00000012de047c20 */ /* 0x008fc60008400000 */
[----:B------:R-:W3:Y:S01]  /*17390*/  LDL.LU R222, [R1+0x144] ;  /* 0x0001440001de7983 */ /* 0x000ee20000300800 */
[----:B----4-:R-:W-:-:S03]  /*173a0*/  FMUL R0, R224, UR18 ;  /* 0x00000012e0007c20 */ /* 0x010fc60008400000 */
[----:B------:R-:W4:Y:S01]  /*173b0*/  LDL.LU R224, [R1+0x148] ;  /* 0x0001480001e07983 */ /* 0x000f220000300800 */
[----:B------:R-:W-:-:S03]  /*173c0*/  FMUL R2, R226, UR18 ;  /* 0x00000012e2027c20 */ /* 0x000fc60008400000 */
[----:B------:R-:W4:Y:S01]  /*173d0*/  LDL.LU R226, [R1+0x14c] ;  /* 0x00014c0001e27983 */ /* 0x000f220000300800 */
[C---:B------:R-:W-:Y:S02]  /*173e0*/  ISETP.LT.OR P0, PT, R34.reuse, 0x9, !P0 ;  /* 0x000000092200780c */ /* 0x040fe40004701670 */
[----:B------:R-:W-:-:S11]  /*173f0*/  ISETP.LT.OR P2, PT, R34, 0x9, !P2 ;  /* 0x000000092200780c */ /* 0x000fd60005741670 */
[----:B------:R-:W-:Y:S01]  /*17400*/  @!P0 STG.E.U8 desc[UR32][R26.64+0xd0], R9 ;  /* 0x0000d0091a008986 */ /* 0x000fe2000c101120 */
[----:B------:R-:W-:-:S03]  /*17410*/  ISETP.GE.AND P0, PT, R35, 0xd9, PT ;  /* 0x000000d92300780c */ /* 0x000fc60003f06270 */
[----:B------:R0:W-:Y:S01]  /*17420*/  @!P2 STG.E.U8 desc[UR32][R26.64+0xd1], R11 ;  /* 0x0000d10b1a00a986 */ /* 0x0001e2000c101120 */
[C---:B------:R-:W-:Y:S02]  /*17430*/  ISETP.GE.AND P2, PT, R35.reuse, 0xda, PT ;  /* 0x000000da2300780c */ /* 0x040fe40003f46270 */
[C---:B------:R-:W-:Y:S02]  /*17440*/  ISETP.LT.OR P4, PT, R34.reuse, 0x1, !P0 ;  /* 0x000000012200780c */ /* 0x040fe40004781670 */
[C---:B------:R-:W-:Y:S02]  /*17450*/  ISETP.LT.OR P3, PT, R34.reuse, 0x1, !P2 ;  /* 0x000000012200780c */ /* 0x040fe40005761670 */
[----:B------:R-:W-:Y:S02]  /*17460*/  ISETP.LT.OR P0, PT, R34, 0x9, !P0 ;  /* 0x000000092200780c */ /* 0x000fe40004701670 */
[----:B------:R-:W-:Y:S02]  /*17470*/  ISETP.GE.AND P1, PT, R35, 0xe1, PT ;  /* 0x000000e12300780c */ /* 0x000fe40003f26270 */
[----:B------:R-:W-:-:S02]  /*17480*/  F2FP.SATFINITE.E4M3.F32.PACK_AB_MERGE_C R3, RZ, R3, RZ ;  /* 0x00000003ff03723e */ /* 0x000fc400048070ff */
[C---:B------:R-:W-:Y:S02]  /*17490*/  ISETP.LT.OR P2, PT, R34.reuse, 0x9, !P2 ;  /* 0x000000092200780c */ /* 0x040fe40005741670 */
[----:B------:R-:W-:Y:S01]  /*174a0*/  ISETP.LT.OR P5, PT, R34, 0x1, !P1 ;  /* 0x000000012200780c */ /* 0x000fe20004fa1670 */
[----:B------:R1:W-:Y:S01]  /*174b0*/  @!P4 STG.E.U8 desc[UR32][R24.64+0xd8], R5 ;  /* 0x0000d8051800c986 */ /* 0x0003e2000c101120 */
[----:B0-----:R-:W-:Y:S01]  /*174c0*/  F2FP.SATFINITE.E4M3.F32.PACK_AB_MERGE_C R11, RZ, R0, RZ ;  /* 0x00000000ff0b723e */ /* 0x001fe200048070ff */
[----:B------:R-:W-:Y:S02]  /*174d0*/  FMUL R0, R227, UR18 ;  /* 0x00000012e3007c20 */ /* 0x000fe40008400000 */
[----:B------:R0:W-:Y:S04]  /*174e0*/  @!P3 STG.E.U8 desc[UR32][R24.64+0xd9], R7 ;  /* 0x0000d9071800b986 */ /* 0x0001e8000c101120 */
[----:B------:R0:W-:Y:S04]  /*174f0*/  @!P0 STG.E.U8 desc[UR32][R26.64+0xd8], R3 ;  /* 0x0000d8031a008986 */ /* 0x0001e8000c101120 */
[----:B------:R-:W4:Y:S04]  /*17500*/  LDL.LU R227, [R1+0x150] ;  /* 0x0001500001e37983 */ /* 0x000f280000300800 */
[----:B------:R-:W4:Y:S01]  /*17510*/  LDL.LU R221, [R1+0x154] ;  /* 0x0001540001dd7983 */ /* 0x000f220000300800 */
[----:B------:R-:W-:-:S02]  /*17520*/  F2FP.SATFINITE.E4M3.F32.PACK_AB_MERGE_C R9, RZ, R4, RZ ;  /* 0x00000004ff09723e */ /* 0x000fc400048070ff */
[----:B-1----:R-:W-:-:S03]  /*17530*/  F2FP.SATFINITE.E4M3.F32.PACK_AB_MERGE_C R5, RZ, R0, RZ ;  /* 0x00000000ff05723e */ /* 0x002fc600048070ff */
[----:B------:R-:W-:Y:S01]  /*17540*/  @!P2 STG.E.U8 desc[UR32][R26.64+0xd9], R9 ;  /* 0x0000d9091a00a986 */ /* 0x000fe2000c101120 */
[----:B0-----:R-:W-:-:S03]  /*17550*/  F2FP.SATFINITE.E4M3.F32.PACK_AB_MERGE_C R7, RZ, R2, RZ ;  /* 0x00000002ff07723e */ /* 0x001fc600048070ff */
[----:B------:R0:W-:Y:S01]  /*17560*/  @!P5 STG.E.U8 desc[UR32][R24.64+0xe0], R11 ;  /* 0x0000e00b1800d986 */ /* 0x0001e2000c101120 */
[----:B------:R-:W-:-:S03]  /*17570*/  FMUL R3, R223, UR18 ;  /* 0x00000012df037c20 */ /* 0x000fc60008400000 */
[----:B------:R-:W4:Y:S01]  /*17580*/  LDL.LU R223, [R1+0x158] ;  /* 0x0001580001df7983 */ /* 0x000f220000300800 */
        /* <DEDUP_REMOVED lines=17> */
[----:B------:R-:W-:Y:S01]  /*176a0*/  ISETP.LT.OR P5, PT, R34, 0x1, !P2 ;  /* 0x000000012200780c */ /* 0x000fe200057a1670 */
[----:B------:R0:W-:Y:S01]  /*176b0*/  @!P4 STG.E.U8 desc[UR32][R24.64+0xe1], R5 ;  /* 0x0000e1051800c986 */ /* 0x0001e2000c101120 */
[----:B------:R-:W-:-:S03]  /*176c0*/  F2FP.SATFINITE.E4M3.F32.PACK_AB_MERGE_C R9, RZ, R4, RZ ;  /* 0x00000004ff09723e */ /* 0x000fc600048070ff */
[----:B------:R-:W-:Y:S04]  /*176d0*/  @!P3 STG.E.U8 desc[UR32][R26.64+0xe1], R3 ;  /* 0x0000e1031a00b986 */ /* 0x000fe8000c101120 */
[----:B------:R1:W-:Y:S01]  /*176e0*/  @!P1 STG.E.U8 desc[UR32][R26.64+0xe0], R7 ;  /* 0x0000e0071a009986 */ /* 0x0003e2000c101120 */
[----:B0-----:R-:W-:-:S03]  /*176f0*/  F2FP.SATFINITE.E4M3.F32.PACK_AB_MERGE_C R5, RZ, R0, RZ ;  /* 0x00000000ff05723e */ /* 0x001fc600048070ff */
[----:B------:R-:W-:Y:S01]  /*17700*/  @!P6 STG.E.U8 desc[UR32][R24.64+0xe9], R11 ;  /* 0x0000e90b1800e986 */ /* 0x000fe2000c101120 */
[----:B-1----:R-:W-:Y:S01]  /*17710*/  F2FP.SATFINITE.E4M3.F32.PACK_AB_MERGE_C R7, RZ, R2, RZ ;  /* 0x00000002ff07723e */ /* 0x002fe200048070ff */
[----:B------:R-:W-:Y:S02]  /*17720*/  FMUL R3, R227, UR18 ;  /* 0x00000012e3037c20 */ /* 0x000fe40008400000 */
[----:B------:R-:W4:Y:S01]  /*17730*/  LDL.LU R227, [R1+0x16c] ;  /* 0x00016c0001e37983 */ /* 0x000f220000300800 */
[----:B------:R-:W-:-:S03]  /*17740*/  FMUL R4, R221, UR18 ;  /* 0x00000012dd047c20 */ /* 0x000fc60008400000 */
[----:B------:R-:W4:Y:S04]  /*17750*/  LDL.LU R221, [R1+0x170] ;  /* 0x0001700001dd7983 */ /* 0x000f280000300800 */
[----:B------:R0:W-:Y:S02]  /*17760*/  @!P5 STG.E.U8 desc[UR32][R24.64+0xe8], R9 ;  /* 0x0000e8091800d986 */ /* 0x0001e4000c101120 */
[----:B0-----:R-:W-:Y:S01]  /*17770*/  F2FP.SATFINITE.E4M3.F32.PACK_AB_MERGE_C R9, RZ, R4, RZ ;  /* 0x00000004ff09723e */ /* 0x001fe200048070ff */
[----:B------:R-:W-:Y:S02]  /*17780*/  FMUL R0, R223, UR18 ;  /* 0x00000012df007c20 */ /* 0x000fe40008400000 */
[----:B------:R-:W4:Y:S03]  /*17790*/  LDL.LU R223, [R1+0x174] ;  /* 0x0001740001df7983 */ /* 0x000f260000300800 */
[----:B------:R-:W-:Y:S01]  /*177a0*/  F2FP.SATFINITE.E4M3.F32.PACK_AB_MERGE_C R11, RZ, R0, RZ ;  /* 0x00000000ff0b723e */ /* 0x000fe200048070ff */
[----:B--2---:R-:W-:-:S02]  /*177b0*/  FMUL R0, R225, UR18 ;  /* 0x00000012e1007c20 */ /* 0x004fc40008400000 */
[----:B------:R-:W2:Y:S01]  /*177c0*/  LDL.LU R225, [R1+0x178] ;  /* 0x0001780001e17983 */ /* 0x000ea20000300800 */
[----:B---3--:R-:W-:-:S03]  /*177d0*/  FMUL R2, R222, UR18 ;  /* 0x00000012de027c20 */ /* 0x008fc60008400000 */
[----:B------:R-:W3:Y:S01]  /*177e0*/  LDL.LU R222, [R1+0x17c] ;  /* 0x00017c0001de7983 */ /* 0x000ee20000300800 */
[----:B----4-:R-:W-:-:S03]  /*177f0*/  FMUL R4, R226, UR18 ;  /* 0x00000012e2047c20 */ /* 0x010fc60008400000 */
[----:B------:R-:W4:Y:S01]  /*17800*/  LDL.LU R226, [R1+0x180] ;  /* 0x0001800001e27983 */ /* 0x000f220000300800 */
[C---:B------:R-:W-:Y:S02]  /*17810*/  ISETP.GE.AND P3, PT, R35.reuse, 0xf1, PT ;  /* 0x000000f12300780c */ /* 0x040fe40003f66270 */
[C---:B------:R-:W-:Y:S02]  /*17820*/  ISETP.LT.OR P2, PT, R34.reuse, 0x9, !P2 ;  /* 0x000000092200780c */ /* 0x040fe40005741670 */
[C---:B------:R-:W-:Y:S02]  /*17830*/  ISETP.LT.OR P0, PT, R34.reuse, 0x9, !P0 ;  /* 0x000000092200780c */ /* 0x040fe40004701670 */
[----:B------:R-:W-:Y:S02]  /*17840*/  ISETP.LT.OR P4, PT, R34, 0x1, !P3 ;  /* 0x000000012200780c */ /* 0x000fe40005f81670 */
[----:B------:R-:W-:Y:S02]  /*17850*/  ISETP.GE.AND P1, PT, R35, 0xf2, PT ;  /* 0x000000f22300780c */ /* 0x000fe40003f26270 */
[----:B------:R-:W-:-:S02]  /*17860*/  F2FP.SATFINITE.E4M3.F32.PACK_AB_MERGE_C R3, RZ, R3, RZ ;  /* 0x00000003ff03723e */ /* 0x000fc400048070ff */
[----:B------:R-:W-:-:S03]  /*17870*/  ISETP.LT.OR P5, PT, R34, 0x1, !P1 ;  /* 0x000000012200780c */ /* 0x000fc60004fa1670 */
[----:B------:R0:W-:Y:S01]  /*17880*/  @!P2 STG.E.U8 desc[UR32][R26.64+0xe8], R5 ;  /* 0x0000e8051a00a986 */ /* 0x0001e2000c101120 */
[----:B------:R-:W-:Y:S02]  /*17890*/  ISETP.GE.AND P2, PT, R35, 0xfa, PT ;  /* 0x000000fa2300780c */ /* 0x000fe40003f46270 */
[C---:B------:R-:W-:Y:S01]  /*178a0*/  ISETP.LT.OR P3, PT, R34.reuse, 0x9, !P3 ;  /* 0x000000092200780c */ /* 0x040fe20005f61670 */
[----:B------:R-:W-:Y:S01]  /*178b0*/  @!P0 STG.E.U8 desc[UR32][R26.64+0xe9], R7 ;  /* 0x0000e9071a008986 */ /* 0x000fe2000c101120 */
[----:B------:R-:W-:-:S03]  /*178c0*/  ISETP.LT.OR P1, PT, R34, 0x9, !P1 ;  /* 0x000000092200780c */ /* 0x000fc60004f21670 */
[----:B------:R1:W-:Y:S01]  /*178d0*/  @!P4 STG.E.U8 desc[UR32][R24.64+0xf0], R3 ;  /* 0x0000f0031800c986 */ /* 0x0003e2000c101120 */
[----:B------:R-:W-:Y:S02]  /*178e0*/  ISETP.LT.OR P4, PT, R34, 0x1, !P2 ;  /* 0x000000012200780c */ /* 0x000fe40005781670 */
[----:B0-----:R-:W-:Y:S01]  /*178f0*/  F2FP.SATFINITE.E4M3.F32.PACK_AB_MERGE_C R5, RZ, R0, RZ ;  /* 0x00000000ff05723e */ /* 0x001fe200048070ff */
[----:B-1----:R-:W-:Y:S01]  /*17900*/  FMUL R3, R224, UR18 ;  /* 0x00000012e0037c20 */ /* 0x002fe20008400000 */
[----:B------:R0:W-:Y:S04]  /*17910*/  @!P5 STG.E.U8 desc[UR32][R24.64+0xf1], R9 ;  /* 0x0000f1091800d986 */ /* 0x0001e8000c101120 */
[----:B------:R-:W-:Y:S01]  /*17920*/  F2FP.SATFINITE.E4M3.F32.PACK_AB_MERGE_C R3, RZ, R3, RZ ;  /* 0x00000003ff03723e */ /* 0x000fe200048070ff */
[----:B------:R-:W4:Y:S01]  /*17930*/  LDL.LU R224, [R1+0x184] ;  /* 0x0001840001e07983 */ /* 0x000f220000300800 */
[----:B------:R-:W-:Y:S01]  /*17940*/  FMUL R0, R227, UR18 ;  /* 0x00000012e3007c20 */ /* 0x000fe20008400000 */
[----:B------:R-:W-:-:S02]  /*17950*/  F2FP.SATFINITE.E4M3.F32.PACK_AB_MERGE_C R7, RZ, R2, RZ ;  /* 0x00000002ff07723e */ /* 0x000fc400048070ff */
[----:B------:R1:W-:Y:S04]  /*17960*/  @!P3 STG.E.U8 desc[UR32][R26.64+0xf0], R11 ;  /* 0x0000f00b1a00b986 */ /* 0x0003e8000c101120 */
[----:B------:R1:W-:Y:S01]  /*17970*/  @!P1 STG.E.U8 desc[UR32][R26.64+0xf1], R5 ;  /* 0x0000f1051a009986 */ /* 0x0003e2000c101120 */
[----:B0-----:R-:W-:-:S03]  /*17980*/  F2FP.SATFINITE.E4M3.F32.PACK_AB_MERGE_C R9, RZ, R4, RZ ;  /* 0x00000004ff09723e */ /* 0x001fc600048070ff */
[----:B------:R-:W4:Y:S04]  /*17990*/  LDL.LU R227, [R1+0x188] ;  /* 0x0001880001e37983 */ /* 0x000f280000300800 */
[----:B------:R2:W-:Y:S01]  /*179a0*/  @!P4 STG.E.U8 desc[UR32][R24.64+0xf9], R3 ;  /* 0x0000f9031800c986 */ /* 0x0005e2000c101120 */
[----:B-1----:R-:W-:Y:S01]  /*179b0*/  F2FP.SATFINITE.E4M3.F32.PACK_AB_MERGE_C R11, RZ, R0, RZ ;  /* 0x00000000ff0b723e */ /* 0x002fe200048070ff */
[----:B------:R-:W-:-:S05]  /*179c0*/  FMUL R0, R221, UR18 ;  /* 0x00000012dd007c20 */ /* 0x000fca0008400000 */
[----:B------:R-:W-:Y:S01]  /*179d0*/  F2FP.SATFINITE.E4M3.F32.PACK_AB_MERGE_C R5, RZ, R0, RZ ;  /* 0x00000000ff05723e */ /* 0x000fe200048070ff */
[----:B------:R-:W-:Y:S02]  /*179e0*/  FMUL R2, R223, UR18 ;  /* 0x00000012df027c20 */ /* 0x000fe40008400000 */
[----:B------:R-:W4:Y:S01]  /*179f0*/  LDL.LU R223, [R1+0x18c] ;  /* 0x00018c0001df7983 */ /* 0x000f220000300800 */
[----:B--2---:R-:W-:-:S03]  /*17a00*/  FMUL R3, R225, UR18 ;  /* 0x00000012e1037c20 */ /* 0x004fc60008400000 */
        /* <DEDUP_REMOVED lines=9> */
[----:B------:R-:W-:-:S09]  /*17aa0*/  ISETP.GE.AND P1, PT, R35, 0x109, PT ;  /* 0x000001092300780c */ /* 0x000fd20003f26270 */
[----:B------:R0:W-:Y:S04]  /*17ab0*/  @!P3 STG.E.U8 desc[UR32][R24.64+0xf8], R7 ;  /* 0x0000f8071800b986 */ /* 0x0001e8000c101120 */
[----:B------:R-:W-:Y:S01]  /*17ac0*/  @!P0 STG.E.U8 desc[UR32][R26.64+0xf8], R9 ;  /* 0x0000f8091a008986 */ /* 0x000fe2000c101120 */
[----:B------:R-:W-:-:S03]  /*17ad0*/  ISETP.GE.AND P0, PT, R35, 0x101, PT ;  /* 0x000001012300780c */ /* 0x000fc60003f06270 */
[----:B------:R1:W-:Y:S01]  /*17ae0*/  @!P2 STG.E.U8 desc[UR32][R26.64+0xf9], R11 ;  /* 0x0000f90b1a00a986 */ /* 0x0003e2000c101120 */
[----:B------:R-:W-:Y:S02]  /*17af0*/  ISETP.GE.AND P2, PT, R35, 0x102, PT ;  /* 0x000001022300780c */ /* 0x000fe40003f46270 */
[C---:B------:R-:W-:Y:S02]  /*17b00*/  ISETP.LT.OR P4, PT, R34.reuse, 0x1, !P0 ;  /* 0x000000012200780c */ /* 0x040fe40004781670 */
[C---:B------:R-:W-:Y:S02]  /*17b10*/  ISETP.LT.OR P3, PT, R34.reuse, 0x1, !P2 ;  /* 0x000000012200780c */ /* 0x040fe40005761670 */
[C---:B------:R-:W-:Y:S02]  /*17b20*/  ISETP.LT.OR P0, PT, R34.reuse, 0x9, !P0 ;  /* 0x000000092200780c */ /* 0x040fe40004701670 */
[C---:B------:R-:W-:Y:S02]  /*17b30*/  ISETP.LT.OR P2, PT, R34.reuse, 0x9, !P2 ;  /* 0x000000092200780c */ /* 0x040fe40005741670 */
[----:B------:R-:W-:-:S02]  /*17b40*/  ISETP.LT.OR P5, PT, R34, 0x1, !P1 ;  /* 0x000000012200780c */ /* 0x000fc40004fa1670 */
[----:B0-----:R-:W-:Y:S02]  /*17b50*/  F2FP.SATFINITE.E4M3.F32.PACK_AB_MERGE_C R7, RZ, R2, RZ ;  /* 0x00000002ff07723e */ /* 0x001fe400048070ff */
[----:B------:R-:W-:Y:S02]  /*17b60*/  F2FP.SATFINITE.E4M3.F32.PACK_AB_MERGE_C R3, RZ, R3, RZ ;  /* 0x00000003ff03723e */ /* 0x000fe400048070ff */
[----:B-1----:R-:W-:Y:S01]  /*17b70*/  F2FP.SATFINITE.E4M3.F32.PACK_AB_MERGE_C R11, RZ, R0, RZ ;  /* 0x00000000ff0b723e */ /* 0x002fe200048070ff */
[----:B------:R-:W-:Y:S01]  /*17b80*/  FMUL R0, R224, UR18 ;  /* 0x00000012e0007c20 */ /* 0x000fe20008400000 */
[----:B------:R0:W-:Y:S01]  /*17b90*/  @!P4 STG.E.U8 desc[UR32][R24.64+0x100], R5 ;  /* 0x000100051800c986 */ /* 0x0001e2000c101120 */
[----:B------:R-:W-:-:S03]  /*17ba0*/  F2FP.SATFINITE.E4M3.F32.PACK_AB_MERGE_C R9, RZ, R4, RZ ;  /* 0x00000004ff09723e */ /* 0x000fc600048070ff */
[----:B------:R-:W-:Y:S01]  /*17bb0*/  @!P3 STG.E.U8 desc[UR32][R24.64+0x101], R7 ;  /* 0x000101071800b986 */ /* 0x000fe2000c101120 */
[----:B------:R-:W-:-:S03]  /*17bc0*/  FMUL R2, R227, UR18 ;  /* 0x00000012e3027c20 */ /* 0x000fc60008400000 */
[----:B------:R-:W4:Y:S04]  /*17bd0*/  LDL.LU R224, [R1+0x19c] ;  /* 0x00019c0001e07983 */ /* 0x000f280000300800 */
[----:B------:R1:W-:Y:S01]  /*17be0*/  @!P0 STG.E.U8 desc[UR32][R26.64+0x100], R3 ;  /* 0x000100031a008986 */ /* 0x0003e2000c101120 */
[----:B0-----:R-:W-:-:S03]  /*17bf0*/  F2FP.SATFINITE.E4M3.F32.PACK_AB_MERGE_C R5, RZ, R0, RZ ;  /* 0x00000000ff05723e */ /* 0x001fc600048070ff */
[----:B------:R-:W4:Y:S04]  /*17c00*/  LDL.LU R227, [R1+0x1a0] ;  /* 0x0001a00001e37983 */ /* 0x000f280000300800 */
[----:B------:R-:W4:Y:S04]  /*17c10*/  LDL.LU R221, [R1+0x1a4] ;  /* 0x0001a40001dd7983 */ /* 0x000f280000300800 */
[----:B------:R-:W-:Y:S04]  /*17c20*/  @!P2 STG.E.U8 desc[UR32][R26.64+0x101], R9 ;  /* 0x000101091a00a986 */ /* 0x000fe8000c101120 */
[----:B------:R0:W-:Y:S01]  /*17c30*/  @!P5 STG.E.U8 desc[UR32][R24.64+0x108], R11 ;  /* 0x0001080b1800d986 */ /* 0x0001e2000c101120 */
[----:B-1----:R-:W-:-:S03]  /*17c40*/  FMUL R3, R223, UR18 ;  /* 0x00000012df037c20 */ /* 0x002fc60008400000 */
[----:B------:R-:W4:Y:S01]  /*17c50*/  LDL.LU R223, [R1+0x1a8] ;  /* 0x0001a80001df7983 */ /* 0x000f220000300800 */
[----:B---3--:R-:W-:Y:S01]  /*17c60*/  FMUL R0, R222, UR18 ;  /* 0x00000012de007c20 */ /* 0x008fe20008400000 */
[----:B--2---:R-:W-:Y:S02]  /*17c70*/  FMUL R4, R225, UR18 ;  /* 0x00000012e1047c20 */ /* 0x004fe40008400000 */
[----:B------:R-:W2:Y:S02]  /*17c80*/  LDL.LU R225, [R1+0x1ac] ;  /* 0x0001ac0001e17983 */ /* 0x000ea40000300800 */
[----:B0-----:R-:W-:Y:S01]  /*17c90*/  F2FP.SATFINITE.E4M3.F32.PACK_AB_MERGE_C R11, RZ, R0, RZ ;  /* 0x00000000ff0b723e */ /* 0x001fe200048070ff */
[----:B----4-:R-:W-:Y:S02]  /*17ca0*/  FMUL R0, R226, UR18 ;  /* 0x00000012e2007c20 */ /* 0x010fe40008400000 */
[----:B------:R-:W3:Y:S01]  /*17cb0*/  LDL.LU R226, [R1+0x1b0] ;  /* 0x0001b00001e27983 */ /* 0x000ee20000300800 */
[----:B------:R-:W-:-:S02]  /*17cc0*/  ISETP.GE.AND P3, PT, R35, 0x10a, PT ;  /* 0x0000010a2300780c */ /* 0x000fc40003f66270 */
[----:B------:R-:W-:Y:S01]  /*17cd0*/  ISETP.GE.AND P0, PT, R35, 0x112, PT ;  /* 0x000001122300780c */ /* 0x000fe20003f06270 */
[----:B------:R-:W4:Y:S01]  /*17ce0*/  LDL.LU R222, [R1+0x1b4] ;  /* 0x0001b40001de7983 */ /* 0x000f220000300800 */
[C---:B------:R-:W-:Y:S02]  /*17cf0*/  ISETP.LT.OR P4, PT, R34.reuse, 0x1, !P3 ;  /* 0x000000012200780c */ /* 0x040fe40005f81670 */
[C---:B------:R-:W-:Y:S02]  /*17d00*/  ISETP.LT.OR P3, PT, R34.reuse, 0x9, !P3 ;  /* 0x000000092200780c */ /* 0x040fe40005f61670 */
[C---:B------:R-:W-:Y:S02]  /*17d10*/  ISETP.LT.OR P1, PT, R34.reuse, 0x9, !P1 ;  /* 0x000000092200780c */ /* 0x040fe40004f21670 */
[----:B------:R-:W-:Y:S02]  /*17d20*/  ISETP.LT.OR P6, PT, R34, 0x1, !P0 ;  /* 0x000000012200780c */ /* 0x000fe400047c1670 */
[----:B------:R-:W-:-:S02]  /*17d30*/  F2FP.SATFINITE.E4M3.F32.PACK_AB_MERGE_C R3, RZ, R3, RZ ;  /* 0x00000003ff03723e */ /* 0x000fc400048070ff */
[----:B------:R-:W-:-:S03]  /*17d40*/  F2FP.SATFINITE.E4M3.F32.PACK_AB_MERGE_C R7, RZ, R2, RZ ;  /* 0x00000002ff07723e */ /* 0x000fc600048070ff */
[----:B------:R0:W-:Y:S01]  /*17d50*/  @!P4 STG.E.U8 desc[UR32][R24.64+0x109], R5 ;  /* 0x000109051800c986 */ /* 0x0001e2000c101120 */
[----:B------:R-:W-:-:S03]  /*17d60*/  F2FP.SATFINITE.E4M3.F32.PACK_AB_MERGE_C R9, RZ, R4, RZ ;  /* 0x00000004ff09723e */ /* 0x000fc600048070ff */
[----:B------:R1:W-:Y:S04]  /*17d70*/  @!P3 STG.E.U8 desc[UR32][R26.64+0x109], R3 ;  /* 0x000109031a00b986 */ /* 0x0003e8000c101120 */
[----:B------:R1:W-:Y:S01]  /*17d80*/  @!P1 STG.E.U8 desc[UR32][R26.64+0x108], R7 ;  /* 0x000108071a009986 */ /* 0x0003e2000c101120 */
[----:B0-----:R-:W-:-:S03]  /*17d90*/  F2FP.SATFINITE.E4M3.F32.PACK_AB_MERGE_C R5, RZ, R0, RZ ;  /* 0x00000000ff05723e */ /* 0x001fc600048070ff */
[----:B------:R0:W-:Y:S01]  /*17da0*/  @!P6 STG.E.U8 desc[UR32][R24.64+0x111], R11 ;  /* 0x0001110b1800e986 */ /* 0x0001e2000c101120 */
[----:B------:R-:W-:-:S03]  /*17db0*/  FMUL R2, R224, UR18 ;  /* 0x00000012e0027c20 */ /* 0x000fc60008400000 */
[----:B------:R-:W4:Y:S01]  /*17dc0*/  LDL.LU R224, [R1+0x1b8] ;  /* 0x0001b80001e07983 */ /* 0x000f220000300800 */
[----:B-1----:R-:W-:-:S03]  /*17dd0*/  FMUL R3, R227, UR18 ;  /* 0x00000012e3037c20 */ /* 0x002fc60008400000 */
[----:B------:R-:W4:Y:S01]  /*17de0*/  LDL.LU R227, [R1+0x1bc] ;  /* 0x0001bc0001e37983 */ /* 0x000f220000300800 */
[----:B------:R-:W-:-:S03]  /*17df0*/  FMUL R4, R221, UR18 ;  /* 0x00000012dd047c20 */ /* 0x000fc60008400000 */
[----:B------:R-:W4:Y:S01]  /*17e00*/  LDL.LU R221, [R1+0x1c0] ;  /* 0x0001c00001dd7983 */ /* 0x000f220000300800 */
[----:B------:R-:W-:Y:S01]  /*17e10*/  F2FP.SATFINITE.E4M3.F32.PACK_AB_MERGE_C R7, RZ, R2, RZ ;  /* 0x00000002ff07723e */ /* 0x000fe200048070ff */
[----:B------:R-:W-:Y:S02]  /*17e20*/  FMUL R0, R223, UR18 ;  /* 0x00000012df007c20 */ /* 0x000fe40008400000 */
[----:B------:R-:W4:Y:S03]  /*17e30*/  LDL.LU R223, [R1+0x1c4] ;  /* 0x0001c40001df7983 */ /* 0x000f260000300800 */
[----:B0-----:R-:W-:Y:S01]  /*17e40*/  F2FP.SATFINITE.E4M3.F32.PACK_AB_MERGE_C R11, RZ, R0, RZ ;  /* 0x00000000ff0b723e */ /* 0x001fe200048070ff */
[----:B--2---:R-:W-:Y:S02]  /*17e50*/  FMUL R0, R225, UR18 ;  /* 0x00000012e1007c20 */ /* 0x004fe40008400000 */
[----:B------:R-:W2:Y:S01]  /*17e60*/  LDL.LU R225, [R1+0x1c8] ;  /* 0x0001c80001e17983 */ /* 0x000ea20000300800 */
[----:B---3--:R-:W-:-:S03]  /*17e70*/  FMUL R2, R226, UR18 ;  /* 0x00000012e2027c20 */ /* 0x008fc60008400000 */
[----:B------:R-:W3:Y:S01]  /*17e80*/  LDL.LU R226, [R1+0x1cc] ;  /* 0x0001cc0001e27983 */ /* 0x000ee20000300800 */
        /* <DEDUP_REMOVED lines=17> */
[----:B0-----:R-:W-:Y:S02]  /*17fa0*/  F2FP.SATFINITE.E4M3.F32.PACK_AB_MERGE_C R9, RZ, R4, RZ ;  /* 0x00000004ff09723e */ /* 0x001fe400048070ff */
[----:B-1----:R-:W-:Y:S01]  /*17fb0*/  F2FP.SATFINITE.E4M3.F32.PACK_AB_MERGE_C R5, RZ, R0, RZ ;  /* 0x00000000ff05723e */ /* 0x002fe200048070ff */
[----:B----4-:R-:W-:Y:S02]  /*17fc0*/  FMUL R3, R222, UR18 ;  /* 0x00000012de037c20 */ /* 0x010fe40008400000 */
[----:B------:R-:W4:Y:S01]  /*17fd0*/  LDL.LU R222, [R1+0x1d0] ;  /* 0x0001d00001de7983 */ /* 0x000f220000300800 */
[----:B------:R-:W-:Y:S02]  /*17fe0*/  F2FP.SATFINITE.E4M3.F32.PACK_AB_MERGE_C R7, RZ, R2, RZ ;  /* 0x00000002ff07723e */ /* 0x000fe400048070ff */
[----:B------:R-:W-:Y:S01]  /*17ff0*/  F2FP.SATFINITE.E4M3.F32.PACK_AB_MERGE_C R3, RZ, R3, RZ ;  /* 0x00000003ff03723e */ /* 0x000fe200048070ff */
[----:B------:R-:W-:-:S02]  /*18000*/  FMUL R4, R224, UR18 ;  /* 0x00000012e0047c20 */ /* 0x000fc40008400000 */
[----:B------:R-:W4:Y:S01]  /*18010*/  LDL.LU R224, [R1+0x1d4] ;  /* 0x0001d40001e07983 */ /* 0x000f220000300800 */
[----:B------:R-:W-:-:S03]  /*18020*/  FMUL R0, R227, UR18 ;  /* 0x00000012e3007c20 */ /* 0x000fc60008400000 */
[----:B------:R-:W4:Y:S04]  /*18030*/  LDL.LU R227, [R1+0x1d8] ;  /* 0x0001d80001e37983 */ /* 0x000f280000300800 */
[----:B------:R0:W-:Y:S04]  /*18040*/  @!P5 STG.E.U8 desc[UR32][R24.64+0x119], R9 ;  /* 0x000119091800d986 */ /* 0x0001e8000c101120 */
[----:B------:R-:W-:Y:S04]  /*18050*/  @!P3 STG.E.U8 desc[UR32][R26.64+0x118], R11 ;  /* 0x0001180b1a00b986 */ /* 0x000fe8000c101120 */
[----:B------:R-:W-:Y:S04]  /*18060*/  @!P1 STG.E.U8 desc[UR32][R26.64+0x119], R5 ;  /* 0x000119051a009986 */ /* 0x000fe8000c101120 */
[----:B------:R2:W-:Y:S01]  /*18070*/  @!P4 STG.E.U8 desc[UR32][R24.64+0x121], R3 ;  /* 0x000121031800c986 */ /* 0x0005e2000c101120 */
[----:B0-----:R-:W-:Y:S01]  /*18080*/  F2FP.SATFINITE.E4M3.F32.PACK_AB_MERGE_C R9, RZ, R4, RZ ;  /* 0x00000004ff09723e */ /* 0x001fe200048070ff */
[----:B------:R-:W-:-:S02]  /*18090*/  FMUL R2, R223, UR18 ;  /* 0x00000012df027c20 */ /* 0x000fc40008400000 */
[----:B------:R-:W4:Y:S01]  /*180a0*/  LDL.LU R223, [R1+0x1dc] ;  /* 0x0001dc0001df7983 */ /* 0x000f220000300800 */
[----:B--2---:R-:W-:-:S03]  /*180b0*/  FMUL R3, R225, UR18 ;  /* 0x00000012e1037c20 */ /* 0x004fc60008400000 */
[----:B------:R-:W2:Y:S01]  /*180c0*/  LDL.LU R225, [R1+0x1e0] ;  /* 0x0001e00001e17983 */ /* 0x000ea20000300800 */
[----:B---3--:R-:W-:-:S03]  /*180d0*/  FMUL R4, R226, UR18 ;  /* 0x00000012e2047c20 */ /* 0x008fc60008400000 */
[----:B------:R-:W3:Y:S01]  /*180e0*/  LDL.LU R226, [R1+0x1e4] ;  /* 0x0001e40001e27983 */ /* 0x000ee20000300800 */
[----:B------:R-:W-:Y:S02]  /*180f0*/  ISETP.GE.AND P0, PT, R35, 0x121, PT ;  /* 0x000001212300780c */ /* 0x000fe40003f06270 */
[C---:B------:R-:W-:Y:S02]  /*18100*/  ISETP.LT.OR P2, PT, R34.reuse, 0x9, !P2 ;  /* 0x000000092200780c */ /* 0x040fe40005741670 */
[C---:B------:R-:W-:Y:S02]  /*18110*/  ISETP.LT.OR P3, PT, R34.reuse, 0x1, !P0 ;  /* 0x000000012200780c */ /* 0x040fe40004761670 */
[----:B------:R-:W-:Y:S02]  /*18120*/  ISETP.LT.OR P0, PT, R34, 0x9, !P0 ;  /* 0x000000092200780c */ /* 0x000fe40004701670 */
[----:B------:R-:W-:Y:S01]  /*18130*/  F2FP.SATFINITE.E4M3.F32.PACK_AB_MERGE_C R11, RZ, R0, RZ ;  /* 0x00000000ff0b723e */ /* 0x000fe200048070ff */
[----:B------:R-:W-:-:S08]  /*18140*/  FMUL R0, R221, UR18 ;  /* 0x00000012dd007c20 */ /* 0x000fd00008400000 */
[----:B------:R0:W-:Y:S04]  /*18150*/  @!P3 STG.E.U8 desc[UR32][R24.64+0x120], R7 ;  /* 0x000120071800b986 */ /* 0x0001e8000c101120 */
[----:B------:R-:W-:Y:S01]  /*18160*/  @!P0 STG.E.U8 desc[UR32][R26.64+0x120], R9 ;  /* 0x000120091a008986 */ /* 0x000fe2000c101120 */
[----:B------:R-:W-:-:S03]  /*18170*/  ISETP.GE.AND P0, PT, R35, 0x129, PT ;  /* 0x000001292300780c */ /* 0x000fc60003f06270 */
[----:B------:R1:W-:Y:S01]  /*18180*/  @!P2 STG.E.U8 desc[UR32][R26.64+0x121], R11 ;  /* 0x0001210b1a00a986 */ /* 0x0003e2000c101120 */
[----:B------:R-:W-:Y:S02]  /*18190*/  ISETP.GE.AND P2, PT, R35, 0x12a, PT ;  /* 0x0000012a2300780c */ /* 0x000fe40003f46270 */
[C---:B------:R-:W-:Y:S02]  /*181a0*/  ISETP.LT.OR P4, PT, R34.reuse, 0x1, !P0 ;  /* 0x000000012200780c */ /* 0x040fe40004781670 */
[C---:B------:R-:W-:Y:S02]  /*181b0*/  ISETP.LT.OR P3, PT, R34.reuse, 0x1, !P2 ;  /* 0x000000012200780c */ /* 0x040fe40005761670 */
[----:B------:R-:W-:Y:S02]  /*181c0*/  ISETP.LT.OR P0, PT, R34, 0x9, !P0 ;  /* 0x000000092200780c */ /* 0x000fe40004701670 */
[----:B------:R-:W-:Y:S02]  /*181d0*/  F2FP.SATFINITE.E4M3.F32.PACK_AB_MERGE_C R5, RZ, R0, RZ ;  /* 0x00000000ff05723e */ /* 0x000fe400048070ff */
[----:B0-----:R-:W-:-:S02]  /*181e0*/  F2FP.SATFINITE.E4M3.F32.PACK_AB_MERGE_C R7, RZ, R2, RZ ;  /* 0x00000002ff07723e */ /* 0x001fc400048070ff */
[----:B------:R-:W-:Y:S01]  /*181f0*/  F2FP.SATFINITE.E4M3.F32.PACK_AB_MERGE_C R3, RZ, R3, RZ ;  /* 0x00000003ff03723e */ /* 0x000fe200048070ff */
[----:B----4-:R-:W-:Y:S02]  /*18200*/  FMUL R0, R222, UR18 ;  /* 0x00000012de007c20 */ /* 0x010fe40008400000 */
[----:B------:R-:W4:Y:S03]  /*18210*/  LDL.LU R222, [R1+0x1e8] ;  /* 0x0001e80001de7983 */ /* 0x000f260000300800 */
[----:B-1----:R-:W-:Y:S01]  /*18220*/  F2FP.SATFINITE.E4M3.F32.PACK_AB_MERGE_C R11, RZ, R0, RZ ;  /* 0x00000000ff0b723e */ /* 0x002fe200048070ff */
[----:B------:R0:W-:Y:S01]  /*18230*/  @!P4 STG.E.U8 desc[UR32][R24.64+0x128], R5 ;  /* 0x000128051800c986 */ /* 0x0001e2000c101120 */
[----:B------:R-:W-:-:S03]  /*18240*/  FMUL R0, R224, UR18 ;  /* 0x00000012e0007c20 */ /* 0x000fc60008400000 */
[----:B------:R-:W-:Y:S04]  /*18250*/  @!P3 STG.E.U8 desc[UR32][R24.64+0x129], R7 ;  /* 0x000129071800b986 */ /* 0x000fe8000c101120 */
[----:B------:R-:W4:Y:S01]  /*18260*/  LDL.LU R224, [R1+0x1ec] ;  /* 0x0001ec0001e07983 */ /* 0x000f220000300800 */
[----:B------:R-:W-:-:S03]  /*18270*/  FMUL R2, R227, UR18 ;  /* 0x00000012e3027c20 */ /* 0x000fc60008400000 */
[----:B------:R1:W-:Y:S04]  /*18280*/  @!P0 STG.E.U8 desc[UR32][R26.64+0x128], R3 ;  /* 0x000128031a008986 */ /* 0x0003e8000c101120 */
[----:B------:R-:W4:Y:S04]  /*18290*/  LDL.LU R227, [R1+0x1f0] ;  /* 0x0001f00001e37983 */ /* 0x000f280000300800 */
[----:B------:R-:W4:Y:S01]  /*182a0*/  LDL.LU R221, [R1+0x1f4] ;  /* 0x0001f40001dd7983 */ /* 0x000f220000300800 */
[----:B0-----:R-:W-:Y:S01]  /*182b0*/  F2FP.SATFINITE.E4M3.F32.PACK_AB_MERGE_C R5, RZ, R0, RZ ;  /* 0x00000000ff05723e */ /* 0x001fe200048070ff */
[----:B-1----:R-:W-:-:S02]  /*182c0*/  FMUL R3, R223, UR18 ;  /* 0x00000012df037c20 */ /* 0x002fc40008400000 */
[----:B------:R-:W4:Y:S01]  /*182d0*/  LDL.LU R223, [R1+0x1f8] ;  /* 0x0001f80001df7983 */ /* 0x000f220000300800 */
[----:B---3--:R-:W-:-:S03]  /*182e0*/  FMUL R0, R226, UR18 ;  /* 0x00000012e2007c20 */ /* 0x008fc60008400000 */
[----:B------:R-:W3:Y:S01]  /*182f0*/  LDL.LU R226, [R1+0x1fc] ;  /* 0x0001fc0001e27983 */ /* 0x000ee20000300800 */
[C---:B------:R-:W-:Y:S02]  /*18300*/  ISETP.GE.AND P1, PT, R35.reuse, 0x131, PT ;  /* 0x000001312300780c */ /* 0x040fe40003f26270 */
[C---:B------:R-:W-:Y:S02]  /*18310*/  ISETP.LT.OR P2, PT, R34.reuse, 0x9, !P2 ;  /* 0x000000092200780c */ /* 0x040fe40005741670 */
[C---:B------:R-:W-:Y:S02]  /*18320*/  ISETP.LT.OR P5, PT, R34.reuse, 0x1, !P1 ;  /* 0x000000012200780c */ /* 0x040fe40004fa1670 */
[----:B------:R-:W-:Y:S02]  /*18330*/  ISETP.GE.AND P3, PT, R35, 0x132, PT ;  /* 0x000001322300780c */ /* 0x000fe40003f66270 */
[----:B------:R-:W-:Y:S02]  /*18340*/  F2FP.SATFINITE.E4M3.F32.PACK_AB_MERGE_C R9, RZ, R4, RZ ;  /* 0x00000004ff09723e */ /* 0x000fe400048070ff */
[----:B------:R-:W-:-:S02]  /*18350*/  ISETP.LT.OR P4, PT, R34, 0x1, !P3 ;  /* 0x000000012200780c */ /* 0x000fc40005f81670 */
[----:B------:R-:W-:Y:S02]  /*18360*/  ISETP.GE.AND P0, PT, R35, 0x13a, PT ;  /* 0x0000013a2300780c */ /* 0x000fe40003f06270 */
[C---:B------:R-:W-:Y:S01]  /*18370*/  ISETP.LT.OR P1, PT, R34.reuse, 0x9, !P1 ;  /* 0x000000092200780c */ /* 0x040fe20004f21670 */
[----:B------:R-:W-:Y:S01]  /*18380*/  @!P2 STG.E.U8 desc[UR32][R26.64+0x129], R9 ;  /* 0x000129091a00a986 */ /* 0x000fe2000c101120 */
[C---:B------:R-:W-:Y:S02]  /*18390*/  ISETP.LT.OR P3, PT, R34.reuse, 0x9, !P3 ;  /* 0x000000092200780c */ /* 0x040fe40005f61670 */
[----:B------:R-:W-:Y:S01]  /*183a0*/  ISETP.LT.OR P6, PT, R34, 0x1, !P0 ;  /* 0x000000012200780c */ /* 0x000fe200047c1670 */
[----:B------:R0:W-:Y:S01]  /*183b0*/  @!P5 STG.E.U8 desc[UR32][R24.64+0x130], R11 ;  /* 0x0001300b1800d986 */ /* 0x0001e2000c101120 */
[----:B--2---:R-:W-:Y:S01]  /*183c0*/  FMUL R4, R225, UR18 ;  /* 0x00000012e1047c20 */ /* 0x004fe20008400000 */
[----:B------:R-:W-:Y:S02]  /*183d0*/  F2FP.SATFINITE.E4M3.F32.PACK_AB_MERGE_C R7, RZ, R2, RZ ;  /* 0x00000002ff07723e */ /* 0x000fe400048070ff */
[----:B------:R-:W-:Y:S01]  /*183e0*/  F2FP.SATFINITE.E4M3.F32.PACK_AB_MERGE_C R3, RZ, R3, RZ ;  /* 0x00000003ff03723e */ /* 0x000fe200048070ff */
[----:B------:R1:W-:Y:S04]  /*183f0*/  @!P4 STG.E.U8 desc[UR32][R24.64+0x131], R5 ;  /* 0x000131051800c986 */ /* 0x0003e8000c101120 */
[----:B------:R-:W2:Y:S01]  /*18400*/  LDL.LU R225, [R1+0x200] ;  /* 0x0002000001e17983 */ /* 0x000ea20000300800 */
[----:B0-----:R-:W-:-:S03]  /*18410*/  F2FP.SATFINITE.E4M3.F32.PACK_AB_MERGE_C R11, RZ, R0, RZ ;  /* 0x00000000ff0b723e */ /* 0x001fc600048070ff */
[----:B------:R-:W-:Y:S01]  /*18420*/  @!P1 STG.E.U8 desc[UR32][R26.64+0x130], R7 ;  /* 0x000130071a009986 */ /* 0x000fe2000c101120 */
[----:B----4-:R-:W-:-:S03]  /*18430*/  FMUL R0, R222, UR18 ;  /* 0x00000012de007c20 */ /* 0x010fc60008400000 */
[----:B------:R-:W4:Y:S02]  /*18440*/  LDL.LU R222, [R1+0x204] ;  /* 0x0002040001de7983 */ /* 0x000f240000300800 */
[----:B-1----:R-:W-:Y:S02]  /*18450*/  F2FP.SATFINITE.E4M3.F32.PACK_AB_MERGE_C R5, RZ, R0, RZ ;  /* 0x00000000ff05723e */ /* 0x002fe400048070ff */
[----:B------:R0:W-:Y:S01]  /*18460*/  @!P3 STG.E.U8 desc[UR32][R26.64+0x131], R3 ;  /* 0x000131031a00b986 */ /* 0x0001e2000c101120 */
[----:B------:R-:W-:-:S03]  /*18470*/  F2FP.SATFINITE.E4M3.F32.PACK_AB_MERGE_C R9, RZ, R4, RZ ;  /* 0x00000004ff09723e */ /* 0x000fc600048070ff */
[----:B------:R1:W-:Y:S01]  /*18480*/  @!P6 STG.E.U8 desc[UR32][R24.64+0x139], R11 ;  /* 0x0001390b1800e986 */ /* 0x0003e2000c101120 */
[----:B------:R-:W-:-:S03]  /*18490*/  FMUL R2, R224, UR18 ;  /* 0x00000012e0027c20 */ /* 0x000fc60008400000 */
[----:B------:R-:W4:Y:S01]  /*184a0*/  LDL.LU R224, [R1+0x208] ;  /* 0x0002080001e07983 */ /* 0x000f220000300800 */
[----:B0-----:R-:W-:-:S03]  /*184b0*/  FMUL R3, R227, UR18 ;  /* 0x00000012e3037c20 */ /* 0x001fc60008400000 */
[----:B------:R-:W4:Y:S01]  /*184c0*/  LDL.LU R227, [R1+0x20c] ;  /* 0x00020c0001e37983 */ /* 0x000f220000300800 */
[----:B------:R-:W-:-:S03]  /*184d0*/  FMUL R4, R221, UR18 ;  /* 0x00000012dd047c20 */ /* 0x000fc60008400000 */
[----:B------:R-:W4:Y:S01]  /*184e0*/  LDL.LU R221, [R1+0x210] ;  /* 0x0002100001dd7983 */ /* 0x000f220000300800 */
[----:B------:R-:W-:-:S05]  /*184f0*/  FMUL R0, R223, UR18 ;  /* 0x00000012df007c20 */ /* 0x000fca0008400000 */
[----:B-1----:R-:W-:Y:S01]  /*18500*/  F2FP.SATFINITE.E4M3.F32.PACK_AB_MERGE_C R11, RZ, R0, RZ ;  /* 0x00000000ff0b723e */ /* 0x002fe200048070ff */
[----:B---3--:R-:W-:Y:S02]  /*18510*/  FMUL R0, R226, UR18 ;  /* 0x00000012e2007c20 */ /* 0x008fe40008400000 */
[----:B------:R-:W3:Y:S01]  /*18520*/  LDL.LU R226, [R1+0x214] ;  /* 0x0002140001e27983 */ /* 0x000ee20000300800 */
[C---:B------:R-:W-:Y:S02]  /*18530*/  ISETP.GE.AND P2, PT, R35.reuse, 0x139, PT ;  /* 0x000001392300780c */ /* 0x040fe40003f46270 */
[----:B------:R-:W-:Y:S01]  /*18540*/  ISETP.GE.AND P3, PT, R35, 0x141, PT ;  /* 0x000001412300780c */ /* 0x000fe20003f66270 */
[----:B------:R-:W3:Y:S01]  /*18550*/  LDL.LU R223, [R1+0x218] ;  /* 0x0002180001df7983 */ /* 0x000ee20000300800 */
[C---:B------:R-:W-:Y:S02]  /*18560*/  ISETP.LT.OR P5, PT, R34.reuse, 0x1, !P2 ;  /* 0x000000012200780c */ /* 0x040fe400057a1670 */
[----:B------:R-:W-:-:S02]  /*18570*/  ISETP.LT.OR P2, PT, R34, 0x9, !P2 ;  /* 0x000000092200780c */ /* 0x000fc40005741670 */
[C---:B------:R-:W-:Y:S02]  /*18580*/  ISETP.LT.OR P0, PT, R34.reuse, 0x9, !P0 ;  /* 0x000000092200780c */ /* 0x040fe40004701670 */
[----:B------:R-:W-:Y:S02]  /*18590*/  ISETP.LT.OR P4, PT, R34, 0x1, !P3 ;  /* 0x000000012200780c */ /* 0x000fe40005f81670 */
[----:B------:R-:W-:Y:S02]  /*185a0*/  F2FP.SATFINITE.E4M3.F32.PACK_AB_MERGE_C R7, RZ, R2, RZ ;  /* 0x00000002ff07723e */ /* 0x000fe400048070ff */
[----:B------:R-:W-:-:S03]  /*185b0*/  F2FP.SATFINITE.E4M3.F32.PACK_AB_MERGE_C R3, RZ, R3, RZ ;  /* 0x00000003ff03723e */ /* 0x000fc600048070ff */
[----:B------:R0:W-:Y:S04]  /*185c0*/  @!P5 STG.E.U8 desc[UR32][R24.64+0x138], R9 ;  /* 0x000138091800d986 */ /* 0x0001e8000c101120 */
[----:B------:R-:W-:Y:S04]  /*185d0*/  @!P2 STG.E.U8 desc[UR32][R26.64+0x138], R5 ;  /* 0x000138051a00a986 */ /* 0x000fe8000c101120 */
[----:B------:R-:W-:Y:S01]  /*185e0*/  @!P0 STG.E.U8 desc[UR32][R26.64+0x139], R7 ;  /* 0x000139071a008986 */ /* 0x000fe2000c101120 */
[----:B--2---:R-:W-:-:S03]  /*185f0*/  FMUL R2, R225, UR18 ;  /* 0x00000012e1027c20 */ /* 0x004fc60008400000 */
[----:B------:R4:W-:Y:S04]  /*18600*/  @!P4 STG.E.U8 desc[UR32][R24.64+0x140], R3 ;  /* 0x000140031800c986 */ /* 0x0009e8000c101120 */
[----:B------:R-:W2:Y:S01]  /*18610*/  LDL.LU R225, [R1+0x21c] ;  /* 0x00021c0001e17983 */ /* 0x000ea20000300800 */
[----:B0-----:R-:W-:Y:S01]  /*18620*/  F2FP.SATFINITE.E4M3.F32.PACK_AB_MERGE_C R9, RZ, R4, RZ ;  /* 0x00000004ff09723e */ /* 0x001fe200048070ff */
[----:B----4-:R-:W-:Y:S02]  /*18630*/  FMUL R3, R222, UR18 ;  /* 0x00000012de037c20 */ /* 0x010fe40008400000 */
[----:B------:R-:W4:Y:S01]  /*18640*/  LDL.LU R222, [R1+0x220] ;  /* 0x0002200001de7983 */ /* 0x000f220000300800 */
[----:B------:R-:W-:Y:S02]  /*18650*/  F2FP.SATFINITE.E4M3.F32.PACK_AB_MERGE_C R5, RZ, R0, RZ ;  /* 0x00000000ff05723e */ /* 0x000fe400048070ff */
[----:B------:R-:W-:Y:S01]  /*18660*/  F2FP.SATFINITE.E4M3.F32.PACK_AB_MERGE_C R7, RZ, R2, RZ ;  /* 0x00000002ff07723e */ /* 0x000fe200048070ff */
[----:B------:R-:W-:-:S02]  /*18670*/  FMUL R4, R224, UR18 ;  /* 0x00000012e0047c20 */ /* 0x000fc40008400000 */
[----:B------:R-:W4:Y:S01]  /*18680*/  LDL.LU R224, [R1+0x224] ;  /* 0x0002240001e07983 */ /* 0x000f220000300800 */
[----:B------:R-:W-:-:S03]  /*18690*/  FMUL R0, R227, UR18 ;  /* 0x00000012e3007c20 */ /* 0x000fc60008400000 */
[----:B------:R-:W4:Y:S01]  /*186a0*/  LDL.LU R227, [R1+0x228] ;  /* 0x0002280001e37983 */ /* 0x000f220000300800 */
[----:B---3--:R-:W-:-:S03]  /*186b0*/  FMUL R2, R226, UR18 ;  /* 0x00000012e2027c20 */ /* 0x008fc60008400000 */
[----:B------:R-:W3:Y:S01]  /*186c0*/  LDL.LU R226, [R1+0x22c] ;  /* 0x00022c0001e27983 */ /* 0x000ee20000300800 */
[C---:B------:R-:W-:Y:S02]  /*186d0*/  ISETP.GE.AND P1, PT, R35.reuse, 0x142, PT ;  /* 0x000001422300780c */ /* 0x040fe40003f26270 */
[C---:B------:R-:W-:Y:S02]  /*186e0*/  ISETP.LT.OR P3, PT, R34.reuse, 0x9, !P3 ;  /* 0x000000092200780c */ /* 0x040fe40005f61670 */
[C---:B------:R-:W-:Y:S02]  /*186f0*/  ISETP.LT.OR P5, PT, R34.reuse, 0x1, !P1 ;  /* 0x000000012200780c */ /* 0x040fe40004fa1670 */
[C---:B------:R-:W-:Y:S02]  /*18700*/  ISETP.GE.AND P0, PT, R35.reuse, 0x149, PT ;  /* 0x000001492300780c */ /* 0x040fe40003f06270 */
[----:B------:R-:W-:Y:S02]  /*18710*/  ISETP.GE.AND P2, PT, R35, 0x14a, PT ;  /* 0x0000014a2300780c */ /* 0x000fe40003f46270 */
[----:B------:R-:W-:-:S02]  /*18720*/  ISETP.LT.OR P1, PT, R34, 0x9, !P1 ;  /* 0x000000092200780c */ /* 0x000fc40004f21670 */
[C---:B------:R-:W-:Y:S02]  /*18730*/  ISETP.LT.OR P4, PT, R34.reuse, 0x1, !P2 ;  /* 0x000000012200780c */ /* 0x040fe40005781670 */
[----:B------:R-:W-:-:S03]  /*18740*/  ISETP.LT.OR P2, PT, R34, 0x9, !P2 ;  /* 0x000000092200780c */ /* 0x000fc60005741670 */
[----:B------:R-:W-:Y:S04]  /*18750*/  @!P5 STG.E.U8 desc[UR32][R24.64+0x141], R9 ;  /* 0x000141091800d986 */ /* 0x000fe8000c101120 */
[----:B------:R0:W-:Y:S01]  /*18760*/  @!P3 STG.E.U8 desc[UR32][R26.64+0x140], R11 ;  /* 0x0001400b1a00b986 */ /* 0x0001e2000c101120 */
[----:B------:R-:W-:Y:S02]  /*18770*/  ISETP.LT.OR P3, PT, R34, 0x1, !P0 ;  /* 0x000000012200780c */ /* 0x000fe40004761670 */
[----:B------:R-:W-:Y:S01]  /*18780*/  F2FP.SATFINITE.E4M3.F32.PACK_AB_MERGE_C R3, RZ, R3, RZ ;  /* 0x00000003ff03723e */ /* 0x000fe200048070ff */
[----:B------:R-:W-:Y:S01]  /*18790*/  @!P1 STG.E.U8 desc[UR32][R26.64+0x141], R5 ;  /* 0x000141051a009986 */ /* 0x000fe2000c101120 */
[----:B------:R-:W-:-:S03]  /*187a0*/  ISETP.GE.AND P1, PT, R35, 0x151, PT ;  /* 0x000001512300780c */ /* 0x000fc60003f26270 */
[----:B------:R1:W-:Y:S01]  /*187b0*/  @!P4 STG.E.U8 desc[UR32][R24.64+0x149], R3 ;  /* 0x000149031800c986 */ /* 0x0003e2000c101120 */
[----:B0-----:R-:W-:-:S05]  /*187c0*/  F2FP.SATFINITE.E4M3.F32.PACK_AB_MERGE_C R11, RZ, R0, RZ ;  /* 0x00000000ff0b723e */ /* 0x001fca00048070ff */
[----:B------:R0:W-:Y:S04]  /*187d0*/  @!P3 STG.E.U8 desc[UR32][R24.64+0x148], R7 ;  /* 0x000148071800b986 */ /* 0x0001e8000c101120 */
[----:B------:R0:W-:Y:S01]  /*187e0*/  @!P2 STG.E.U8 desc[UR32][R26.64+0x149], R11 ;  /* 0x0001490b1a00a986 */ /* 0x0001e2000c101120 */
[----:B------:R-:W-:Y:S01]  /*187f0*/  ISETP.GE.AND P2, PT, R35, 0x152, PT ;  /* 0x000001522300780c */ /* 0x000fe20003f46270 */
[----:B------:R-:W-:Y:S01]  /*18800*/  FMUL R0, R221, UR18 ;  /* 0x00000012dd007c20 */ /* 0x000fe20008400000 */
[C---:B------:R-:W-:Y:S01]  /*18810*/  ISETP.LT.OR P0, PT, R34.reuse, 0x9, !P0 ;  /* 0x000000092200780c */ /* 0x040fe20004701670 */
[----:B-1----:R-:W-:Y:S01]  /*18820*/  FMUL R3, R223, UR18 ;  /* 0x00000012df037c20 */ /* 0x002fe20008400000 */
[C---:B------:R-:W-:Y:S01]  /*18830*/  ISETP.LT.OR P4, PT, R34.reuse, 0x1, !P1 ;  /* 0x000000012200780c */ /* 0x040fe20004f81670 */
[----:B------:R-:W3:Y:S01]  /*18840*/  LDL.LU R221, [R1+0x230] ;  /* 0x0002300001dd7983 */ /* 0x000ee20000300800 */
[----:B------:R-:W-:-:S02]  /*18850*/  ISETP.LT.OR P3, PT, R34, 0x1, !P2 ;  /* 0x000000012200780c */ /* 0x000fc40005761670 */
[----:B------:R-:W-:Y:S01]  /*18860*/  ISETP.LT.OR P1, PT, R34, 0x9, !P1 ;  /* 0x000000092200780c */ /* 0x000fe20004f21670 */
[----:B------:R-:W3:Y:S01]  /*18870*/  LDL.LU R223, [R1+0x234] ;  /* 0x0002340001df7983 */ /* 0x000ee20000300800 */
[----:B------:R-:W-:Y:S01]  /*18880*/  F2FP.SATFINITE.E4M3.F32.PACK_AB_MERGE_C R9, RZ, R4, RZ ;  /* 0x00000004ff09723e */ /* 0x000fe200048070ff */
[----:B--2---:R-:W-:Y:S01]  /*18890*/  FMUL R4, R225, UR18 ;  /* 0x00000012e1047c20 */ /* 0x004fe20008400000 */
[----:B------:R-:W-:Y:S01]  /*188a0*/  F2FP.SATFINITE.E4M3.F32.PACK_AB_MERGE_C R5, RZ, R0, RZ ;  /* 0x00000000ff05723e */ /* 0x000fe200048070ff */
[----:B----4-:R-:W-:Y:S01]  /*188b0*/  FMUL R0, R222, UR18 ;  /* 0x00000012de007c20 */ /* 0x010fe20008400000 */
[----:B0-----:R-:W-:Y:S01]  /*188c0*/  F2FP.SATFINITE.E4M3.F32.PACK_AB_MERGE_C R7, RZ, R2, RZ ;  /* 0x00000002ff07723e */ /* 0x001fe200048070ff */
[----:B------:R-:W2:Y:S01]  /*188d0*/  LDL.LU R225, [R1+0x238] ;  /* 0x0002380001e17983 */ /* 0x000ea20000300800 */
[----:B------:R-:W-:-:S03]  /*188e0*/  F2FP.SATFINITE.E4M3.F32.PACK_AB_MERGE_C R3, RZ, R3, RZ ;  /* 0x00000003ff03723e */ /* 0x000fc600048070ff */
[----:B------:R-:W4:Y:S01]  /*188f0*/  LDL.LU R222, [R1+0x23c] ;  /* 0x00023c0001de7983 */ /* 0x000f220000300800 */
[----:B------:R-:W-:Y:S01]  /*18900*/  F2FP.SATFINITE.E4M3.F32.PACK_AB_MERGE_C R11, RZ, R0, RZ ;  /* 0x00000000ff0b723e */ /* 0x000fe200048070ff */
[----:B------:R-:W-:Y:S02]  /*18910*/  FMUL R0, R224, UR18 ;  /* 0x00000012e0007c20 */ /* 0x000fe40008400000 */
[----:B------:R-:W-:Y:S01]  /*18920*/  @!P0 STG.E.U8 desc[UR32][R26.64+0x148], R9 ;  /* 0x000148091a008986 */ /* 0x000fe2000c101120 */
[----:B------:R-:W-:-:S03]  /*18930*/  FMUL R2, R227, UR18 ;  /* 0x00000012e3027c20 */ /* 0x000fc60008400000 */
[----:B------:R-:W-:Y:S04]  /*18940*/  @!P4 STG.E.U8 desc[UR32][R24.64+0x150], R5 ;  /* 0x000150051800c986 */ /* 0x000fe8000c101120 */
[----:B------:R-:W-:Y:S04]  /*18950*/  @!P3 STG.E.U8 desc[UR32][R24.64+0x151], R7 ;  /* 0x000151071800b986 */ /* 0x000fe8000c101120 */
[----:B------:R3:W-:Y:S04]  /*18960*/  @!P1 STG.E.U8 desc[UR32][R26.64+0x150], R3 ;  /* 0x000150031a009986 */ /* 0x0007e8000c101120 */
[----:B------:R-:W4:Y:S04]  /*18970*/  LDL.LU R224, [R1+0x240] ;  /* 0x0002400001e07983 */ /* 0x000f280000300800 */
[----:B------:R-:W4:Y:S01]  /*18980*/  LDL.LU R227, [R1+0x244] ;  /* 0x0002440001e37983 */ /* 0x000f220000300800 */
[----:B---3--:R-:W-:-:S03]  /*18990*/  FMUL R3, R226, UR18 ;  /* 0x00000012e2037c20 */ /* 0x008fc60008400000 */
[----:B------:R-:W3:Y:S01]  /*189a0*/  LDL.LU R226, [R1+0x248] ;  /* 0x0002480001e27983 */ /* 0x000ee20000300800 */
[C---:B------:R-:W-:Y:S02]  /*189b0*/  ISETP.GE.AND P0, PT, R35.reuse, 0x159, PT ;  /* 0x000001592300780c */ /* 0x040fe40003f06270 */
[C---:B------:R-:W-:Y:S01]  /*189c0*/  ISETP.LT.OR P2, PT, R34.reuse, 0x9, !P2 ;  /* 0x000000092200780c */ /* 0x040fe20005741670 */
[----:B------:R-:W3:Y:S01]  /*189d0*/  LDL.LU R218, [R1+0x24c] ;  /* 0x00024c0001da7983 */ /* 0x000ee20000300800 */
[C---:B------:R-:W-:Y:S02]  /*189e0*/  ISETP.LT.OR P5, PT, R34.reuse, 0x1, !P0 ;  /* 0x000000012200780c */ /* 0x040fe400047a1670 */
[----:B------:R-:W-:Y:S01]  /*189f0*/  ISETP.GE.AND P3, PT, R35, 0x15a, PT ;  /* 0x0000015a2300780c */ /* 0x000fe20003f66270 */
[----:B------:R-:W3:Y:S01]  /*18a00*/  LDL.LU R220, [R1+0x250] ;  /* 0x0002500001dc7983 */ /* 0x000ee20000300800 */
[----:B------:R-:W-:Y:S02]  /*18a10*/  F2FP.SATFINITE.E4M3.F32.PACK_AB_MERGE_C R9, RZ, R4, RZ ;  /* 0x00000004ff09723e */ /* 0x000fe400048070ff */
[----:B------:R-:W-:-:S02]  /*18a20*/  ISETP.LT.OR P4, PT, R34, 0x1, !P3 ;  /* 0x000000012200780c */ /* 0x000fc40005f81670 */
[C---:B------:R-:W-:Y:S02]  /*18a30*/  ISETP.LT.OR P0, PT, R34.reuse, 0x9, !P0 ;  /* 0x000000092200780c */ /* 0x040fe40004701670 */
[----:B------:R-:W-:Y:S02]  /*18a40*/  ISETP.LT.OR P3, PT, R34, 0x9, !P3 ;  /* 0x000000092200780c */ /* 0x000fe40005f61670 */
[----:B------:R-:W-:Y:S01]  /*18a50*/  F2FP.SATFINITE.E4M3.F32.PACK_AB_MERGE_C R5, RZ, R0, RZ ;  /* 0x00000000ff05723e */ /* 0x000fe200048070ff */
[----:B------:R-:W-:Y:S01]  /*18a60*/  @!P2 STG.E.U8 desc[UR32][R26.64+0x151], R9 ;  /* 0x000151091a00a986 */ /* 0x000fe2000c101120 */
[----:B------:R-:W-:-:S03]  /*18a70*/  F2FP.SATFINITE.E4M3.F32.PACK_AB_MERGE_C R7, RZ, R2, RZ ;  /* 0x00000002ff07723e */ /* 0x000fc600048070ff */
[----:B------:R0:W-:Y:S01]  /*18a80*/  @!P5 STG.E.U8 desc[UR32][R24.64+0x158], R11 ;  /* 0x0001580b1800d986 */ /* 0x0001e2000c101120 */
[----:B------:R-:W-:-:S03]  /*18a90*/  F2FP.SATFINITE.E4M3.F32.PACK_AB_MERGE_C R3, RZ, R3, RZ ;  /* 0x00000003ff03723e */ /* 0x000fc600048070ff */
[----:B------:R1:W-:Y:S04]  /*18aa0*/  @!P4 STG.E.U8 desc[UR32][R24.64+0x159], R5 ;  /* 0x000159051800c986 */ /* 0x0003e8000c101120 */
[----:B------:R1:W-:Y:S04]  /*18ab0*/  @!P0 STG.E.U8 desc[UR32][R26.64+0x158], R7 ;  /* 0x000158071a008986 */ /* 0x0003e8000c101120 */
[----:B------:R1:W-:Y:S01]  /*18ac0*/  @!P3 STG.E.U8 desc[UR32][R26.64+0x159], R3 ;  /* 0x000159031a00b986 */ /* 0x0003e2000c101120 */
[----:B------:R-:W-:Y:S01]  /*18ad0*/  FMUL R0, R223, UR18 ;  /* 0x00000012df007c20 */ /* 0x000fe20008400000 */
[----:B------:R-:W-:-:S02]  /*18ae0*/  FMUL R4, R221, UR18 ;  /* 0x00000012dd047c20 */ /* 0x000fc40008400000 */
[----:B------:R-:W3:Y:S02]  /*18af0*/  LDL.LU R221, [R1+0x254] ;  /* 0x0002540001dd7983 */ /* 0x000ee40000300800 */
[----:B0-----:R-:W-:Y:S01]  /*18b00*/  F2FP.SATFINITE.E4M3.F32.PACK_AB_MERGE_C R11, RZ, R0, RZ ;  /* 0x00000000ff0b723e */ /* 0x001fe200048070ff */
[----:B--2---:R-:W-:Y:S01]  /*18b10*/  FMUL R0, R225, UR18 ;  /* 0x00000012e1007c20 */ /* 0x004fe20008400000 */
[----:B------:R-:W2:Y:S01]  /*18b20*/  LDL.LU R223, [R1+0x258] ;  /* 0x0002580001df7983 */ /* 0x000ea20000300800 */
[----:B----4-:R-:W-:-:S03]  /*18b30*/  FMUL R2, R222, UR18 ;  /* 0x00000012de027c20 */ /* 0x010fc60008400000 */
[----:B-1----:R-:W-:Y:S01]  /*18b40*/  F2FP.SATFINITE.E4M3.F32.PACK_AB_MERGE_C R5, RZ, R0, RZ ;  /* 0x00000000ff05723e */ /* 0x002fe200048070ff */
[----:B------:R-:W4:Y:S01]  /*18b50*/  LDL.LU R225, [R1+0x25c] ;  /* 0x00025c0001e17983 */ /* 0x000f220000300800 */
[----:B------:R-:W-:-:S03]  /*18b60*/  F2FP.SATFINITE.E4M3.F32.PACK_AB_MERGE_C R7, RZ, R2, RZ ;  /* 0x00000002ff07723e */ /* 0x000fc600048070ff */
[----:B------:R-:W4:Y:S01]  /*18b70*/  LDL.LU R222, [R1+0x264] ;  /* 0x0002640001de7983 */ /* 0x000f220000300800 */
[----:B------:R-:W-:-:S03]  /*18b80*/  FMUL R0, R224, UR18 ;  /* 0x00000012e0007c20 */ /* 0x000fc60008400000 */
[----:B------:R-:W4:Y:S01]  /*18b90*/  LDL.LU R224, [R1+0x260] ;  /* 0x0002600001e07983 */ /* 0x000f220000300800 */
[----:B------:R-:W-:-:S03]  /*18ba0*/  FMUL R3, R227, UR18 ;  /* 0x00000012e3037c20 */ /* 0x000fc60008400000 */
[----:B------:R-:W4:Y:S01]  /*18bb0*/  LDL.LU R227, [R1+0x268] ;  /* 0x0002680001e37983 */ /* 0x000f220000300800 */
[----:B---3--:R-:W-:-:S03]  /*18bc0*/  FMUL R2, R226, UR18 ;  /* 0x00000012e2027c20 */ /* 0x008fc60008400000 */
[----:B------:R-:W3:Y:S01]  /*18bd0*/  LDL.LU R226, [R1+0x26c] ;  /* 0x00026c0001e27983 */ /* 0x000ee20000300800 */
[C---:B------:R-:W-:Y:S02]  /*18be0*/  ISETP.GE.AND P2, PT, R35.reuse, 0x161, PT ;  /* 0x000001612300780c */ /* 0x040fe40003f46270 */
[----:B------:R-:W-:Y:S02]  /*18bf0*/  ISETP.GE.AND P1, PT, R35, 0x162, PT ;  /* 0x000001622300780c */ /* 0x000fe40003f26270 */
[C---:B------:R-:W-:Y:S02]  /*18c00*/  ISETP.LT.OR P6, PT, R34.reuse, 0x1, !P2 ;  /* 0x000000012200780c */ /* 0x040fe400057c1670 */
[C---:B------:R-:W-:Y:S02]  /*18c10*/  ISETP.LT.OR P5, PT, R34.reuse, 0x1, !P1 ;  /* 0x000000012200780c */ /* 0x040fe40004fa1670 */
[----:B------:R-:W-:Y:S02]  /*18c20*/  ISETP.LT.OR P1, PT, R34, 0x9, !P1 ;  /* 0x000000092200780c */ /* 0x000fe40004f21670 */
[----:B------:R-:W-:-:S02]  /*18c30*/  F2FP.SATFINITE.E4M3.F32.PACK_AB_MERGE_C R9, RZ, R4, RZ ;  /* 0x00000004ff09723e */ /* 0x000fc400048070ff */
[C---:B------:R-:W-:Y:S02]  /*18c40*/  ISETP.GE.AND P0, PT, R35.reuse, 0x169, PT ;  /* 0x000001692300780c */ /* 0x040fe40003f06270 */
[----:B------:R-:W-:Y:S02]  /*18c50*/  ISETP.GE.AND P3, PT, R35, 0x16a, PT ;  /* 0x0000016a2300780c */ /* 0x000fe40003f66270 */
[C---:B------:R-:W-:Y:S01]  /*18c60*/  ISETP.LT.OR P2, PT, R34.reuse, 0x9, !P2 ;  /* 0x000000092200780c */ /* 0x040fe20005741670 */
[----:B------:R0:W-:Y:S01]  /*18c70*/  @!P6 STG.E.U8 desc[UR32][R24.64+0x160], R9 ;  /* 0x000160091800e986 */ /* 0x0001e2000c101120 */
[----:B------:R-:W-:-:S03]  /*18c80*/  ISETP.LT.OR P4, PT, R34, 0x1, !P0 ;  /* 0x000000012200780c */ /* 0x000fc60004781670 */
[----:B------:R1:W-:Y:S01]  /*18c90*/  @!P5 STG.E.U8 desc[UR32][R24.64+0x161], R11 ;  /* 0x0001610b1800d986 */ /* 0x0003e2000c101120 */
[C---:B------:R-:W-:Y:S02]  /*18ca0*/  ISETP.LT.OR P5, PT, R34.reuse, 0x1, !P3 ;  /* 0x000000012200780c */ /* 0x040fe40005fa1670 */
[C---:B------:R-:W-:Y:S01]  /*18cb0*/  ISETP.LT.OR P0, PT, R34.reuse, 0x9, !P0 ;  /* 0x000000092200780c */ /* 0x040fe20004701670 */
[----:B------:R1:W-:Y:S01]  /*18cc0*/  @!P1 STG.E.U8 desc[UR32][R26.64+0x161], R7 ;  /* 0x000161071a009986 */ /* 0x0003e2000c101120 */
[C---:B------:R-:W-:Y:S02]  /*18cd0*/  ISETP.GE.AND P1, PT, R35.reuse, 0x171, PT ;  /* 0x000001712300780c */ /* 0x040fe40003f26270 */
[C---:B------:R-:W-:Y:S02]  /*18ce0*/  ISETP.LT.OR P3, PT, R34.reuse, 0x9, !P3 ;  /* 0x000000092200780c */ /* 0x040fe40005f61670 */
[----:B------:R-:W-:Y:S02]  /*18cf0*/  ISETP.LT.OR P6, PT, R34, 0x1, !P1 ;  /* 0x000000012200780c */ /* 0x000fe40004fc1670 */
[----:B0-----:R-:W-:Y:S01]  /*18d00*/  F2FP.SATFINITE.E4M3.F32.PACK_AB_MERGE_C R9, RZ, R0, RZ ;  /* 0x00000000ff09723e */ /* 0x001fe200048070ff */
[----:B------:R-:W-:Y:S01]  /*18d10*/  FMUL R0, R218, UR18 ;  /* 0x00000012da007c20 */ /* 0x000fe20008400000 */
[----:B------:R-:W-:Y:S01]  /*18d20*/  F2FP.SATFINITE.E4M3.F32.PACK_AB_MERGE_C R13, RZ, R2, RZ ;  /* 0x00000002ff0d723e */ /* 0x000fe200048070ff */
[----:B------:R-:W-:Y:S01]  /*18d30*/  FMUL R2, R220, UR18 ;  /* 0x00000012dc027c20 */ /* 0x000fe20008400000 */
[----:B-1----:R-:W-:Y:S01]  /*18d40*/  F2FP.SATFINITE.E4M3.F32.PACK_AB_MERGE_C R11, RZ, R3, RZ ;  /* 0x00000003ff0b723e */ /* 0x002fe200048070ff */
[----:B------:R0:W-:Y:S01]  /*18d50*/  @!P2 STG.E.U8 desc[UR32][R26.64+0x160], R5 ;  /* 0x000160051a00a986 */ /* 0x0001e2000c101120 */
[----:B------:R-:W-:-:S02]  /*18d60*/  ISETP.GE.AND P2, PT, R35, 0x179, PT ;  /* 0x000001792300780c */ /* 0x000fc40003f46270 */
[----:B------:R-:W-:Y:S01]  /*18d70*/  F2FP.SATFINITE.E4M3.F32.PACK_AB_MERGE_C R7, RZ, R2, RZ ;  /* 0x00000002ff07723e */ /* 0x000fe200048070ff */
[----:B------:R1:W-:Y:S01]  /*18d80*/  @!P4 STG.E.U8 desc[UR32][R24.64+0x168], R9 ;  /* 0x000168091800c986 */ /* 0x0003e2000c101120 */
[----:B------:R-:W-:-:S03]  /*18d90*/  ISETP.GE.AND P4, PT, R35, 0x172, PT ;  /* 0x000001722300780c */ /* 0x000fc60003f86270 */
[----:B------:R1:W-:Y:S01]  /*18da0*/  @!P5 STG.E.U8 desc[UR32][R24.64+0x169], R11 ;  /* 0x0001690b1800d986 */ /* 0x0003e2000c101120 */
[----:B0-----:R-:W-:-:S03]  /*18db0*/  F2FP.SATFINITE.E4M3.F32.PACK_AB_MERGE_C R5, RZ, R0, RZ ;  /* 0x00000000ff05723e */ /* 0x001fc600048070ff */
[----:B------:R-:W-:Y:S01]  /*18dc0*/  @!P0 STG.E.U8 desc[UR32][R26.64+0x168], R13 ;  /* 0x0001680d1a008986 */ /* 0x000fe2000c101120 */
[----:B------:R-:W-:Y:S01]  /*18dd0*/  FMUL R3, R221, UR18 ;  /* 0x00000012dd037c20 */ /* 0x000fe20008400000 */
[----:B------:R-:W-:Y:S01]  /*18de0*/  ISETP.GE.AND P0, PT, R35, 0x17a, PT ;  /* 0x0000017a2300780c */ /* 0x000fe20003f06270 */
[----:B--2---:R-:W-:Y:S01]  /*18df0*/  FMUL R4, R223, UR18 ;  /* 0x00000012df047c20 */ /* 0x004fe20008400000 */
[C---:B------:R-:W-:Y:S01]  /*18e00*/  ISETP.LT.OR P5, PT, R34.reuse, 0x1, !P4 ;  /* 0x000000012200780c */ /* 0x040fe200067a1670 */
[----:B------:R-:W-:Y:S01]  /*18e10*/  @!P3 STG.E.U8 desc[UR32][R26.64+0x169], R5 ;  /* 0x000169051a00b986 */ /* 0x000fe2000c101120 */
[C---:B------:R-:W-:Y:S02]  /*18e20*/  ISETP.LT.OR P1, PT, R34.reuse, 0x9, !P1 ;  /* 0x000000092200780c */ /* 0x040fe40004f21670 */
[C---:B------:R-:W-:Y:S01]  /*18e30*/  ISETP.LT.OR P3, PT, R34.reuse, 0x9, !P4 ;  /* 0x000000092200780c */ /* 0x040fe20006761670 */
[----:B------:R0:W-:Y:S01]  /*18e40*/  @!P6 STG.E.U8 desc[UR32][R24.64+0x170], R7 ;  /* 0x000170071800e986 */ /* 0x0001e2000c101120 */
[----:B------:R-:W-:-:S02]  /*18e50*/  ISETP.LT.OR P6, PT, R34, 0x1, !P0 ;  /* 0x000000012200780c */ /* 0x000fc400047c1670 */
[----:B------:R-:W-:Y:S01]  /*18e60*/  ISETP.LT.OR P4, PT, R34, 0x1, !P2 ;  /* 0x000000012200780c */ /* 0x000fe20005781670 */
[----:B----4-:R-:W-:Y:S01]  /*18e70*/  FMUL R0, R225, UR18 ;  /* 0x00000012e1007c20 */ /* 0x010fe20008400000 */
[----:B-1----:R-:W-:Y:S01]  /*18e80*/  F2FP.SATFINITE.E4M3.F32.PACK_AB_MERGE_C R9, RZ, R3, RZ ;  /* 0x00000003ff09723e */ /* 0x002fe200048070ff */
[----:B------:R-:W-:Y:S01]  /*18e90*/  FMUL R3, R222, UR18 ;  /* 0x00000012de037c20 */ /* 0x000fe20008400000 */
[C---:B------:R-:W-:Y:S02]  /*18ea0*/  ISETP.LT.OR P2, PT, R34.reuse, 0x9, !P2 ;  /* 0x000000092200780c */ /* 0x040fe40005741670 */
[----:B------:R-:W-:Y:S02]  /*18eb0*/  ISETP.LT.OR P0, PT, R34, 0x9, !P0 ;  /* 0x000000092200780c */ /* 0x000fe40004701670 */
[----:B------:R-:W-:Y:S02]  /*18ec0*/  F2FP.SATFINITE.E4M3.F32.PACK_AB_MERGE_C R11, RZ, R4, RZ ;  /* 0x00000004ff0b723e */ /* 0x000fe400048070ff */
[----:B0-----:R-:W-:Y:S01]  /*18ed0*/  F2FP.SATFINITE.E4M3.F32.PACK_AB_MERGE_C R7, RZ, R0, RZ ;  /* 0x00000000ff07723e */ /* 0x001fe200048070ff */
[----:B------:R-:W-:Y:S01]  /*18ee0*/  FMUL R2, R224, UR18 ;  /* 0x00000012e0027c20 */ /* 0x000fe20008400000 */
[----:B------:R-:W-:Y:S01]  /*18ef0*/  F2FP.SATFINITE.E4M3.F32.PACK_AB_MERGE_C R13, RZ, R3, RZ ;  /* 0x00000003ff0d723e */ /* 0x000fe200048070ff */
[----:B------:R-:W-:-:S03]  /*18f00*/  FMUL R4, R227, UR18 ;  /* 0x00000012e3047c20 */ /* 0x000fc60008400000 */
[----:B------:R-:W-:Y:S01]  /*18f10*/  F2FP.SATFINITE.E4M3.F32.PACK_AB_MERGE_C R3, RZ, R2, RZ ;  /* 0x00000002ff03723e */ /* 0x000fe200048070ff */
[----:B------:R0:W-:Y:S01]  /*18f20*/  @!P5 STG.E.U8 desc[UR32][R24.64+0x171], R9 ;  /* 0x000171091800d986 */ /* 0x0001e2000c101120 */
[----:B------:R-:W-:-:S03]  /*18f30*/  F2FP.SATFINITE.E4M3.F32.PACK_AB_MERGE_C R15, RZ, R4, RZ ;  /* 0x00000004ff0f723e */ /* 0x000fc600048070ff */
[----:B------:R0:W-:Y:S04]  /*18f40*/  @!P1 STG.E.U8 desc[UR32][R26.64+0x170], R11 ;  /* 0x0001700b1a009986 */ /* 0x0001e8000c101120 */
[----:B------:R0:W-:Y:S04]  /*18f50*/  @!P3 STG.E.U8 desc[UR32][R26.64+0x171], R7 ;  /* 0x000171071a00b986 */ /* 0x0001e8000c101120 */
[----:B------:R0:W-:Y:S04]  /*18f60*/  @!P6 STG.E.U8 desc[UR32][R24.64+0x179], R13 ;  /* 0x0001790d1800e986 */ /* 0x0001e8000c101120 */
[----:B------:R0:W-:Y:S04]  /*18f70*/  @!P4 STG.E.U8 desc[UR32][R24.64+0x178], R3 ;  /* 0x000178031800c986 */ /* 0x0001e8000c101120 */
[----:B------:R0:W-:Y:S01]  /*18f80*/  @!P2 STG.E.U8 desc[UR32][R26.64+0x178], R15 ;  /* 0x0001780f1a00a986 */ /* 0x0001e2000c101120 */
[----:B---3--:R-:W-:-:S05]  /*18f90*/  FMUL R5, R226, UR18 ;  /* 0x00000012e2057c20 */ /* 0x008fca0008400000 */
[----:B------:R-:W-:-:S05]  /*18fa0*/  F2FP.SATFINITE.E4M3.F32.PACK_AB_MERGE_C R5, RZ, R5, RZ ;  /* 0x00000005ff05723e */ /* 0x000fca00048070ff */
[----:B------:R0:W-:Y:S02]  /*18fb0*/  @!P0 STG.E.U8 desc[UR32][R26.64+0x179], R5 ;  /* 0x000179051a008986 */ /* 0x0001e4000c101120 */
.L_x_420:
[----:B------:R-:W-:Y:S05]  /*18fc0*/  BSYNC B0 ;  /* 0x0000000000007941 */ /* 0x000fea0003800000 */
.L_x_34:
[----:B0-----:R-:W2:Y:S01]  /*18fd0*/  LDL.LU R5, [R1+0x278] ;  /* 0x0002780001057983 */ /* 0x001ea20000300800 */
[----:B-----5:R-:W-:Y:S01]  /*18fe0*/  IMAD.U32 R2, RZ, RZ, UR30 ;  /* 0x0000001eff027e24 */ /* 0x020fe2000f8e00ff */
[----:B------:R-:W-:Y:S02]  /*18ff0*/  ULDC.64 UR20, c[0x0][0x650] ;  /* 0x0001940000147ab9 */ /* 0x000fe40000000a00 */
[----:B------:R-:W3:Y:S01]  /*19000*/  LDL.LU R4, [R1+0x274] ;  /* 0x0002740001047983 */ /* 0x000ee20000300800 */
[----:B------:R-:W-:Y:S02]  /*19010*/  IMAD.U32 R3, RZ, RZ, UR31 ;  /* 0x0000001fff037e24 */ /* 0x000fe4000f8e00ff */
[----:B------:R-:W-:Y:S02]  /*19020*/  IMAD.U32 R3, RZ, RZ, UR5 ;  /* 0x00000005ff037e24 */ /* 0x000fe4000f8e00ff */
[----:B------:R-:W-:Y:S02]  /*19030*/  IMAD.MOV.U32 R6, RZ, RZ, -0x1 ;  /* 0xffffffffff067424 */ /* 0x000fe400078e00ff */
[----:B------:R-:W-:-:S04]  /*19040*/  IMAD.U32 R0, RZ, RZ, UR15 ;  /* 0x0000000fff007e24 */ /* 0x000fc8000f8e00ff */
[----:B------:R0:W-:Y:S02]  /*19050*/  SYNCS.ARRIVE.TRANS64.A1T0 RZ, [R0+UR10], RZ ;  /* 0x000000ff00ff79a7 */ /* 0x0001e4000810000a */
[----:B0-----:R-:W-:Y:S02]  /*19060*/  PRMT R0, RZ, 0x7610, R0 ;  /* 0x00007610ff007816 */ /* 0x001fe40000000000 */
[----:B--2---:R-:W-:-:S04]  /*19070*/  LEA R5, P0, R2, R5, 0x1 ;  /* 0x0000000502057211 */ /* 0x004fc800078008ff */
[----:B---3--:R-:W-:Y:S01]  /*19080*/  LEA.HI.X R4, R2, R4, R3, 0x1, P0 ;  /* 0x0000000402047211 */ /* 0x008fe200000f0c03 */
[----:B------:R-:W-:Y:S01]  /*19090*/  IMAD.MOV.U32 R2, RZ, RZ, -0x1 ;  /* 0xffffffffff027424 */ /* 0x000fe200078e00ff */
[----:B------:R0:W-:Y:S01]  /*190a0*/  STL [R1+0x278], R5 ;  /* 0x0002780501007387 */ /* 0x0001e20000100800 */
[----:B------:R-:W-:Y:S01]  /*190b0*/  IMAD.MOV.U32 R3, RZ, RZ, -0x1 ;  /* 0xffffffffff037424 */ /* 0x000fe200078e00ff */
[----:B------:R-:W-:Y:S02]  /*190c0*/  ISETP.GE.U32.AND P0, PT, R5, UR20, PT ;  /* 0x0000001405007c0c */ /* 0x000fe4000bf06070 */
[----:B------:R0:W-:Y:S02]  /*190d0*/  STL [R1+0x274], R4 ;  /* 0x0002740401007387 */ /* 0x0001e40000100800 */
[----:B------:R-:W-:Y:S02]  /*190e0*/  ISETP.GE.U32.AND.EX P0, PT, R4, UR21, PT, P0 ;  /* 0x0000001504007c0c */ /* 0x000fe4000bf06100 */
[----:B------:R0:W-:Y:S04]  /*190f0*/  STL [R1+0x27c], R6 ;  /* 0x00027c0601007387 */ /* 0x0001e80000100800 */
[----:B------:R0:W-:Y:S04]  /*19100*/  STL [R1+0x270], R2 ;  /* 0x0002700201007387 */ /* 0x0001e80000100800 */
[----:B------:R0:W-:Y:S03]  /*19110*/  STL [R1+0x280], R3 ;  /* 0x0002800301007387 */ /* 0x0001e60000100800 */
[----:B------:R-:W-:Y:S05]  /*19120*/  @P0 BRA `(.L_x_421) ;  /* 0x0000000400940947 */ /* 0x000fea0003800000 */
[----:B------:R-:W2:Y:S01]  /*19130*/  S2UR UR22, SR_CTAID.X ;  /* 0x00000000001679c3 */ /* 0x000ea20000002500 */
[----:B------:R-:W-:Y:S01]  /*19140*/  ULDC.64 UR20, c[0x0][0x628] ;  /* 0x00018a0000147ab9 */ /* 0x000fe20000000a00 */
[----:B------:R-:W-:Y:S01]  /*19150*/  ULDC UR19, c[0x0][0x150] ;  /* 0x0000540000137ab9 */ /* 0x000fe20000000800 */
[----:B------:R-:W-:Y:S01]  /*19160*/  ISETP.NE.U32.AND P0, PT, RZ, UR20, PT ;  /* 0x00000014ff007c0c */ /* 0x000fe2000bf05070 */
[----:B------:R-:W-:Y:S01]  /*19170*/  ULDC UR34, c[0x0][0x630] ;  /* 0x00018c0000227ab9 */ /* 0x000fe20000000800 */
[C---:B------:R-:W-:Y:S01]  /*19180*/  R2UR UR35, R5.reuse ;  /* 0x00000000052372ca */ /* 0x040fe200000e0000 */
[----:B------:R-:W-:Y:S01]  /*19190*/  ULDC UR37, c[0x0][0x154] ;  /* 0x0000550000257ab9 */ /* 0x000fe20000000800 */
[----:B------:R-:W-:Y:S01]  /*191a0*/  ISETP.NE.AND.EX P0, PT, RZ, UR21, PT, P0 ;  /* 0x00000015ff007c0c */ /* 0x000fe2000bf05300 */
[----:B------:R-:W3:Y:S01]  /*191b0*/  S2UR UR39, SR_CTAID.Y ;  /* 0x00000000002779c3 */ /* 0x000ee20000002600 */
[----:B------:R-:W-:Y:S02]  /*191c0*/  R2UR UR36, R4 ;  /* 0x00000000042472ca */ /* 0x000fe400000e0000 */
[----:B------:R-:W-:-:S02]  /*191d0*/  R2UR UR28, R5 ;  /* 0x00000000051c72ca */ /* 0x000fc400000e0000 */
[----:B------:R-:W-:Y:S02]  /*191e0*/  R2UR UR29, R4 ;  /* 0x00000000041d72ca */ /* 0x000fe400000e0000 */
[----:B--2---:R-:W-:-:S05]  /*191f0*/  I2FP.F32.U32 R0, UR22 ;  /* 0x0000001600007c45 */ /* 0x004fca0008201000 */
[----:B------:R-:W-:-:S04]  /*19200*/  FMUL R0, R0, UR19 ;  /* 0x0000001300007c20 */ /* 0x000fc80008400000 */
[----:B0-----:R0:W2:Y:S01]  /*19210*/  F2I.U32.TRUNC.NTZ R2, R0 ;  /* 0x0000000000027305 */ /* 0x0010a2000020f000 */
[----:B---3--:R-:W-:Y:S05]  /*19220*/  @!P0 BRA `(.L_x_422) ;  /* 0x0000000000308947 */ /* 0x008fea0003800000 */
        /* <DEDUP_REMOVED lines=12> */
.L_x_422:
[----:B------:R-:W-:Y:S01]  /*192f0*/  USHF.R.U64 UR19, UR28, UR34, UR29 ;  /* 0x000000221c137299 */ /* 0x000fe2000800121d */
[----:B0-----:R-:W-:Y:S01]  /*19300*/  I2FP.F32.U32 R0, UR39 ;  /* 0x0000002700007c45 */ /* 0x001fe20008201000 */
[----:B------:R-:W-:Y:S02]  /*19310*/  USHF.R.U32.HI UR20, URZ, UR34, UR29 ;  /* 0x000000223f147299 */ /* 0x000fe4000801161d */
[----:B------:R-:W-:Y:S02]  /*19320*/  UIADD3 UR23, UP0, URZ, -UR19, URZ ;  /* 0x800000133f177290 */ /* 0x000fe4000ff1e03f */
[----:B------:R-:W-:Y:S01]  /*19330*/  FMUL R0, R0, UR37 ;  /* 0x0000002500007c20 */ /* 0x000fe20008400000 */
[----:B------:R-:W-:Y:S01]  /*19340*/  ULDC.64 UR26, c[0x0][0x620] ;  /* 0x00018800001a7ab9 */ /* 0x000fe20000000a00 */
[----:B------:R-:W-:Y:S01]  /*19350*/  UIADD3.X UR20, URZ, ~UR20, URZ, UP0, !UPT ;  /* 0x800000143f147290 */ /* 0x000fe200087fe43f */
[----:B------:R-:W-:Y:S01]  /*19360*/  UMOV UR24, UR35 ;  /* 0x0000002300187c82 */ /* 0x000fe20008000000 */
[----:B------:R-:W-:-:S02]  /*19370*/  UMOV UR25, UR36 ;  /* 0x0000002400197c82 */ /* 0x000fc40008000000 */
[----:B------:R-:W0:Y:S01]  /*19380*/  F2I.U32.TRUNC.NTZ R0, R0 ;  /* 0x0000000000007305 */ /* 0x000e22000020f000 */
[----:B------:R-:W-:Y:S01]  /*19390*/  UIMAD UR20, UR20, UR26, URZ ;  /* 0x0000001a141472a4 */ /* 0x000fe2000f8e023f */
[----:B--2---:R-:W-:Y:S01]  /*193a0*/  R2UR UR36, R2 ;  /* 0x00000000022472ca */ /* 0x004fe200000e0000 */
[----:B------:R-:W-:Y:S02]  /*193b0*/  UIMAD.WIDE.U32 UR24, UR23, UR26, UR24 ;  /* 0x0000001a171872a5 */ /* 0x000fe4000f8e0018 */
[----:B------:R-:W-:Y:S01]  /*193c0*/  UIMAD UR23, UR23, UR27, UR20 ;  /* 0x0000001b171772a4 */ /* 0x000fe2000f8e0214 */
[----:B------:R-:W-:Y:S01]  /*193d0*/  ULDC UR42, c[0x0][0x658] ;  /* 0x00019600002a7ab9 */ /* 0x000fe20000000800 */
[----:B------:R-:W-:Y:S02]  /*193e0*/  UMOV UR34, 0xffffffff ;  /* 0xffffffff00227882 */ /* 0x000fe40000000000 */
[----:B------:R-:W-:Y:S01]  /*193f0*/  UIADD3 UR23, UR25, UR23, URZ ;  /* 0x0000001719177290 */ /* 0x000fe2000fffe03f */
[----:B------:R-:W-:Y:S01]  /*19400*/  ULDC UR26, c[0x0][0x618] ;  /* 0x00018600001a7ab9 */ /* 0x000fe20000000800 */
[----:B------:R-:W-:Y:S01]  /*19410*/  ULDC.64 UR20, c[0x0][0x640] ;  /* 0x0001900000147ab9 */ /* 0x000fe20000000a00 */
[----:B------:R-:W-:Y:S01]  /*19420*/  USHF.L.U32 UR38, UR34, UR42, URZ ;  /* 0x0000002a22267299 */ /* 0x000fe2000800063f */
[----:B------:R-:W-:Y:S01]  /*19430*/  ISETP.NE.U32.AND P0, PT, RZ, UR20, PT ;  /* 0x00000014ff007c0c */ /* 0x000fe2000bf05070 */
[----:B------:R-:W-:Y:S01]  /*19440*/  USHF.R.U64 UR34, UR24, UR26, UR23 ;  /* 0x0000001a18227299 */ /* 0x000fe20008001217 */
[----:B0-----:R-:W-:Y:S01]  /*19450*/  R2UR UR27, R0 ;  /* 0x00000000001b72ca */ /* 0x001fe200000e0000 */
[----:B------:R-:W-:Y:S01]  /*19460*/  USHF.R.U32.HI UR23, URZ, UR26, UR23 ;  /* 0x0000001a3f177299 */ /* 0x000fe20008011617 */
[----:B------:R-:W-:Y:S01]  /*19470*/  ISETP.NE.AND.EX P0, PT, RZ, UR21, PT, P0 ;  /* 0x00000015ff007c0c */ /* 0x000fe2000bf05300 */
[----:B------:R-:W-:Y:S01]  /*19480*/  ULDC UR41, c[0x0][0x608] ;  /* 0x0001820000297ab9 */ /* 0x000fe20000000800 */
[----:B------:R-:W-:-:S02]  /*19490*/  UIADD3 UR24, -UR36, URZ, URZ ;  /* 0x0000003f24187290 */ /* 0x000fc4000fffe13f */
[----:B------:R-:W-:Y:S02]  /*194a0*/  USHF.R.U64 UR37, UR34, UR41, UR23 ;  /* 0x0000002922257299 */ /* 0x000fe40008001217 */
[----:B------:R-:W-:Y:S01]  /*194b0*/  USHF.R.U32.HI UR23, URZ, UR41, UR23 ;  /* 0x000000293f177299 */ /* 0x000fe20008011617 */
[----:B------:R-:W-:Y:S01]  /*194c0*/  UMOV UR35, 0x1 ;  /* 0x0000000100237882 */ /* 0x000fe20000000000 */
[----:B------:R-:W-:Y:S02]  /*194d0*/  ULDC UR40, c[0x0][0x144] ;  /* 0x0000510000287ab9 */ /* 0x000fe40000000800 */
[----:B------:R-:W-:Y:S01]  /*194e0*/  USHF.R.U64 UR36, UR37, UR42, UR23 ;  /* 0x0000002a25247299 */ /* 0x000fe20008001217 */
[----:B------:R-:W-:Y:S01]  /*194f0*/  ULDC UR28, c[0x0][0x600] ;  /* 0x00018000001c7ab9 */ /* 0x000fe20000000800 */
[----:B------:R-:W-:Y:S02]  /*19500*/  UIADD3 UR41, -UR27, URZ, URZ ;  /* 0x0000003f1b297290 */ /* 0x000fe4000fffe13f */
[----:B------:R-:W-:-:S02]  /*19510*/  USHF.L.U32 UR35, UR35, UR42, URZ ;  /* 0x0000002a23237299 */ /* 0x000fc4000800063f */
[----:B------:R-:W-:Y:S02]  /*19520*/  USHF.R.U32.HI UR27, URZ, UR42, UR23 ;  /* 0x0000002a3f1b7299 */ /* 0x000fe40008011617 */
[----:B------:R-:W-:Y:S02]  /*19530*/  UIADD3 UR29, UR28, -0x1, URZ ;  /* 0xffffffff1c1d7890 */ /* 0x000fe4000fffe03f */
[----:B------:R-:W-:Y:S02]  /*19540*/  ULOP3.LUT UR38, URZ, UR38, URZ, 0x33, !UPT ;  /* 0x000000263f267292 */ /* 0x000fe4000f8e333f */
[----:B------:R-:W-:Y:S01]  /*19550*/  UIMAD UR42, UR40, UR24, UR22 ;  /* 0x00000018282a72a4 */ /* 0x000fe2000f8e0216 */
[----:B------:R-:W-:Y:S01]  /*19560*/  ULDC UR45, c[0x0][0x148] ;  /* 0x00005200002d7ab9 */ /* 0x000fe20000000800 */
[----:B------:R-:W-:Y:S01]  /*19570*/  ULDC UR43, c[0x0][0x648] ;  /* 0x00019200002b7ab9 */ /* 0x000fe20000000800 */
[----:B------:R-:W-:Y:S01]  /*19580*/  ULDC UR44, c[0x0][0x638] ;  /* 0x00018e00002c7ab9 */ /* 0x000fe20000000800 */
[----:B------:R-:W-:Y:S01]  /*19590*/  UMOV UR26, UR36 ;  /* 0x00000024001a7c82 */ /* 0x000fe20008000000 */
[----:B------:R-:W-:Y:S07]  /*195a0*/  @!P0 BRA `(.L_x_423) ;  /* 0x0000000000288947 */ /* 0x000fee0003800000 */
        /* <DEDUP_REMOVED lines=10> */
.L_x_423:
[----:B------:R-:W-:Y:S01]  /*19650*/  USHF.R.U64 UR20, UR26, UR43, UR27 ;  /* 0x0000002b1a147299 */ /* 0x000fe2000800121b */
[----:B------:R-:W-:Y:S01]  /*19660*/  IMAD.U32 R4, RZ, RZ, UR19 ;  /* 0x00000013ff047e24 */ /* 0x000fe2000f8e00ff */
[----:B------:R-:W-:Y:S01]  /*19670*/  ULOP3.LUT UR38, UR37, UR38, URZ, 0xc0, !UPT ;  /* 0x0000002625267292 */ /* 0x000fe2000f8ec03f */
[----:B------:R-:W-:Y:S01]  /*19680*/  IMAD.MOV.U32 R0, RZ, RZ, 0x1 ;  /* 0x00000001ff007424 */ /* 0x000fe200078e00ff */
[----:B------:R-:W-:Y:S02]  /*19690*/  UIADD3 UR21, -UR20, URZ, URZ ;  /* 0x0000003f14157290 */ /* 0x000fe4000fffe13f */
[----:B------:R-:W-:Y:S01]  /*196a0*/  @UP2 UIMAD UR42, UR45, UR41, UR39 ;  /* 0x000000292d2a22a4 */ /* 0x000fe2000f8e0227 */
[----:B------:R2:W-:Y:S01]  /*196b0*/  STL [R1+0x270], R4 ;  /* 0x0002700401007387 */ /* 0x0005e20000100800 */
[----:B------:R-:W-:Y:S02]  /*196c0*/  ULOP3.LUT UR29, UR34, UR29, URZ, 0xc0, !UPT ;  /* 0x0000001d221d7292 */ /* 0x000fe4000f8ec03f */
[----:B------:R-:W-:-:S02]  /*196d0*/  UIMAD UR20, UR35, UR20, UR38 ;  /* 0x00000014231472a4 */ /* 0x000fc4000f8e0226 */
        /* <DEDUP_REMOVED lines=10> */
.L_x_421:
[----:B------:R-:W-:Y:S01]  /*19780*/  LOP3.LUT P0, RZ, R0, 0xff, RZ, 0xc0, !PT ;  /* 0x000000ff00ff7812 */ /* 0x000fe2000780c0ff */
[----:B------:R-:W-:-:S12]  /*19790*/  ULOP3.LUT UR12, UR12, 0x1, URZ, 0x3c, !UPT ;  /* 0x000000010c0c7892 */ /* 0x000fd8000f8e3c3f */
[----:B------:R-:W-:Y:S05]  /*197a0*/  @P0 BRA `(.L_x_424) ;  /* 0xfffffe7c00800947 */ /* 0x000fea000383ffff */
[----:B------:R-:W-:Y:S05]  /*197b0*/  EXIT ;  /* 0x000000000000794d */ /* 0x000fea0003800000 */
.L_x_12:
[----:B------:R-:W-:-:S08]  /*197c0*/  ISETP.NE.AND P0, PT, RZ, UR10, PT ;  /* 0x0000000aff007c0c */ /* 0x000fd0000bf05270 */
[----:B01----:R-:W0:-:S00]  /*197d0*/  USETMAXREG.DEALLOC.CTAPOOL 0x28 ;  /* 0x00000028000079c8 */ /* 0x003e0000080e0500 */
[----:B------:R-:W-:Y:S05]  /*197e0*/  @P0 EXIT ;  /* 0x000000000000094d */ /* 0x000fea0003800000 */
[----:B0-----:R-:W-:Y:S01]  /*197f0*/  LOP3.LUT P0, RZ, R3, 0xff, RZ, 0xc0, !PT ;  /* 0x000000ff03ff7812 */ /* 0x001fe2000780c0ff */
[----:B------:R-:W-:Y:S02]  /*19800*/  IMAD.MOV.U32 R8, RZ, RZ, 0x1 ;  /* 0x00000001ff087424 */ /* 0x000fe400078e00ff */
[----:B------:R-:W-:-:S10]  /*19810*/  IMAD.MOV.U32 R9, RZ, RZ, RZ ;  /* 0x000000ffff097224 */ /* 0x000fd400078e00ff */
[----:B------:R-:W-:Y:S05]  /*19820*/  @!P0 BRA `(.L_x_425) ;  /* 0x0000000c00808947 */ /* 0x000fea0003800000 */
[----:B------:R-:W-:Y:S01]  /*19830*/  LOP3.LUT P0, RZ, R2, 0x1f, RZ, 0xc0, !PT ;  /* 0x0000001f02ff7812 */ /* 0x000fe2000780c0ff */
[----:B------:R-:W-:Y:S01]  /*19840*/  ULDC UR13, c[0x0][0x658] ;  /* 0x00019600000d7ab9 */ /* 0x000fe20000000800 */
[----:B------:R-:W-:Y:S01]  /*19850*/  UMOV UR8, 0xffffffff ;  /* 0xffffffff00087882 */ /* 0x000fe20000000000 */
[----:B------:R-:W-:Y:S01]  /*19860*/  BSSY B0, `(.L_x_425) ;  /* 0x00000dc000007945 */ /* 0x000fe20003800000 */
[----:B------:R-:W-:Y:S01]  /*19870*/  USHF.L.U32 UR8, UR8, UR13, URZ ;  /* 0x0000000d08087299 */ /* 0x000fe2000800063f */
[C---:B------:R-:W-:Y:S01]  /*19880*/  ISETP.NE.AND P3, PT, R0.reuse, RZ, PT ;  /* 0x000000ff0000720c */ /* 0x040fe20003f65270 */
[----:B------:R-:W-:Y:S01]  /*19890*/  IMAD.MOV.U32 R8, RZ, RZ, 0x1 ;  /* 0x00000001ff087424 */ /* 0x000fe200078e00ff */
[----:B------:R-:W-:Y:S01]  /*198a0*/  ISETP.NE.OR P0, PT, R0, RZ, !P0 ;  /* 0x000000ff0000720c */ /* 0x000fe20004705670 */
[----:B------:R-:W-:Y:S01]  /*198b0*/  IMAD.MOV.U32 R0, RZ, RZ, 0x1 ;  /* 0x00000001ff007424 */ /* 0x000fe200078e00ff */
[----:B------:R-:W-:Y:S01]  /*198c0*/  ULDC UR7, c[0x0][0x600] ;  /* 0x0001800000077ab9 */ /* 0x000fe20000000800 */
[----:B------:R-:W-:Y:S01]  /*198d0*/  IMAD.MOV.U32 R9, RZ, RZ, RZ ;  /* 0x000000ffff097224 */ /* 0x000fe200078e00ff */
[----:B------:R-:W-:Y:S01]  /*198e0*/  UMOV UR9, 0x1 ;  /* 0x0000000100097882 */ /* 0x000fe20000000000 */
[----:B------:R-:W-:-:S02]  /*198f0*/  UIADD3 UR15, UR6, 0x1, URZ ;  /* 0x00000001060f7890 */ /* 0x000fc4000fffe03f */
[----:B------:R-:W-:Y:S02]  /*19900*/  ULOP3.LUT UR21, UR4, 0x2, URZ, 0xfc, !UPT ;  /* 0x0000000204157892 */ /* 0x000fe4000f8efc3f */
[----:B------:R-:W-:Y:S02]  /*19910*/  UIADD3 UR7, UR7, -0x1, URZ ;  /* 0xffffffff07077890 */ /* 0x000fe4000fffe03f */
[----:B------:R-:W-:Y:S02]  /*19920*/  USHF.L.U32 UR13, UR9, UR13, URZ ;  /* 0x0000000d090d7299 */ /* 0x000fe4000800063f */
[----:B------:R-:W-:Y:S01]  /*19930*/  ULOP3.LUT UR14, URZ, UR8, URZ, 0x33, !UPT ;  /* 0x000000083f0e7292 */ /* 0x000fe2000f8e333f */
[----:B------:R-:W-:-:S11]  /*19940*/  ULDC.64 UR40, c[0x0][0x198] ;  /* 0x0000660000287ab9 */ /* 0x000fd60000000a00 */
.L_x_437:
[----:B------:R-:W-:-:S03]  /*19950*/  UMOV UR8, 0xffffffff ;  /* 0xffffffff00087882 */ /* 0x000fc60000000000 */
[----:B01----:R-:W-:Y:S05]  /*19960*/  BRA.DIV UR8, `(.L_x_426) ;  /* 0x0000001208147947 */ /* 0x003fea000b800000 */
[----:B------:R-:W-:-:S13]  /*19970*/  ELECT P1, URZ, PT ;  /* 0x00000000003f782f */ /* 0x000fda0003820000 */
.L_x_448:
[----:B------:R-:W0:Y:S01]  /*19980*/  LDC R2, c[0x0][0x28c] ;  /* 0x0000a300ff027b82 */ /* 0x000e220000000800 */
[----:B------:R-:W-:Y:S01]  /*19990*/  BSSY B1, `(.L_x_427) ;  /* 0x0000047000017945 */ /* 0x000fe20003800000 */
[----:B0-----:R-:W-:-:S13]  /*199a0*/  ISETP.LT.OR P1, PT, R2, 0x1, !P1 ;  /* 0x000000010200780c */ /* 0x001fda0004f21670 */
[----:B------:R-:W-:Y:S05]  /*199b0*/  @P1 BRA `(.L_x_428) ;  /* 0x0000000400101947 */ /* 0x000fea0003800000 */
[----:B------:R-:W2:Y:S04]  /*199c0*/  LDL.LU R4, [R1+0x27c] ;  /* 0x00027c0001047983 */ /* 0x000ea80000300800 */
[----:B------:R-:W3:Y:S01]  /*199d0*/  LDL.LU R3, [R1+0x280] ;  /* 0x0002800001037983 */ /* 0x000ee20000300800 */
[----:B------:R-:W-:Y:S02]  /*199e0*/  IMAD.MOV.U32 R12, RZ, RZ, RZ ;  /* 0x000000ffff0c7224 */ /* 0x000fe400078e00ff */
[----:B------:R-:W-:Y:S02]  /*199f0*/  IMAD.U32 R13, RZ, RZ, UR15 ;  /* 0x0000000fff0d7e24 */ /* 0x000fe4000f8e00ff */
[----:B------:R-:W-:Y:S02]  /*19a00*/  IMAD.MOV.U32 R2, RZ, RZ, R8 ;  /* 0x000000ffff027224 */ /* 0x000fe400078e0008 */
[----:B--2---:R-:W-:-:S02]  /*19a10*/  IMAD.SHL.U32 R6, R4, 0x40, RZ ;  /* 0x0000004004067824 */ /* 0x004fc400078e00ff */
[----:B---3--:R-:W-:Y:S02]  /*19a20*/  IMAD R7, R3, 0x180, RZ ;  /* 0x0000018003077824 */ /* 0x008fe400078e02ff */
[----:B------:R-:W-:-:S07]  /*19a30*/  IMAD.MOV.U32 R3, RZ, RZ, R9 ;  /* 0x000000ffff037224 */ /* 0x000fce00078e0009 */
.L_x_432:
[----:B------:R-:W0:Y:S01]  /*19a40*/  S2R R5, SR_CgaCtaId ;  /* 0x0000000000057919 */ /* 0x000e220000008800 */
[----:B------:R-:W-:-:S04]  /*19a50*/  MOV R4, 0x400 ;  /* 0x0000040000047802 */ /* 0x000fc80000000f00 */
[----:B0-----:R-:W-:Y:S02]  /*19a60*/  LEA R10, R5, R4, 0x18 ;  /* 0x00000004050a7211 */ /* 0x001fe400078ec0ff */
[----:B------:R-:W-:Y:S01]  /*19a70*/  SHF.L.U32 R4, R2, 0x1f, RZ ;  /* 0x0000001f02047819 */ /* 0x000fe200000006ff */
[----:B------:R-:W0:Y:S02]  /*19a80*/  @!P3 LDC R5, c[0x0][0x500] ;  /* 0x00014000ff05bb82 */ /* 0x000e240000000800 */
[----:B------:R-:W-:-:S04]  /*19a90*/  IMAD R11, R3, 0x8, R10 ;  /* 0x00000008030b7824 */ /* 0x000fc800078e020a */
[----:B------:R-:W1:Y:S02]  /*19aa0*/  SYNCS.PHASECHK.TRANS64.TRYWAIT P1, [R11+URZ+0x10], R4 ;  /* 0x000010040b0075a7 */ /* 0x000e64000802017f */
[----:B-1----:R-:W-:Y:S05]  /*19ab0*/  @!P1 BRA `(.L_x_429) ;  /* 0x0000000c00e09947 */ /* 0x002fea0003800000 */
.L_x_449:
[----:B------:R-:W-:Y:S01]  /*19ac0*/  UPRMT UR8, UR21, 0x9910, URZ ;  /* 0x0000991015087896 */ /* 0x000fe2000800003f */
[----:B0-----:R0:W-:Y:S03]  /*19ad0*/  @!P3 SYNCS.ARRIVE.TRANS64 RZ, [R11+URZ], R5 ;  /* 0x000000050bffb9a7 */ /* 0x0011e6000800003f */
[----:B------:R-:W-:-:S06]  /*19ae0*/  UISETP.NE.AND UP0, UPT, UR8, 0x2, UPT ;  /* 0x000000020800788c */ /* 0x000fcc000bf05270 */
[----:B------:R-:W-:-:S13]  /*19af0*/  PLOP3.LUT P1, PT, PT, PT, UP0, 0x80, 0x0 ;  /* 0x000000000000781c */ /* 0x000fda0003f2f008 */
[----:B0-----:R-:W-:Y:S05]  /*19b00*/  @P1 BRA `(.L_x_430) ;  /* 0x0000000000041947 */ /* 0x001fea0003800000 */
[----:B------:R-:W-:Y:S01]  /*19b10*/  BPT.TRAP 0x1 ;  /* 0x000000040000795c */ /* 0x000fe20000300000 */
.L_x_430:
[----:B------:R-:W-:Y:S05]  /*19b20*/  @P0 BRA `(.L_x_431) ;  /* 0x0000000000040947 */ /* 0x000fea0003800000 */
[----:B------:R-:W-:Y:S01]  /*19b30*/  BPT.TRAP 0x1 ;  /* 0x000000040000795c */ /* 0x000fe20000300000 */
.L_x_431:
[----:B------:R-:W2:Y:S01]  /*19b40*/  LDL R5, [R1+0x270] ;  /* 0x0002700001057983 */ /* 0x000ea20000100800 */
[C-C-:B-1----:R-:W-:Y:S01]  /*19b50*/  IMAD R4, R3.reuse, 0x4000, R10.reuse ;  /* 0x0000400003047824 */ /* 0x142fe200078e020a */
[----:B------:R-:W-:Y:S01]  /*19b60*/  R2UR UR34, R12 ;  /* 0x000000000c2272ca */ /* 0x000fe200000e0000 */
[----:B------:R-:W-:Y:S01]  /*19b70*/  IMAD R10, R3, 0x18000, R10 ;  /* 0x00018000030a7824 */ /* 0x000fe200078e020a */
[----:B------:R-:W-:Y:S01]  /*19b80*/  R2UR UR33, R11 ;  /* 0x000000000b2172ca */ /* 0x000fe200000e0000 */
[----:B------:R-:W-:Y:S01]  /*19b90*/  VIADD R13, R13, 0xffffffff ;  /* 0xffffffff0d0d7836 */ /* 0x000fe20000000000 */
[----:B------:R-:W-:Y:S01]  /*19ba0*/  R2UR UR24, R4 ;  /* 0x00000000041872ca */ /* 0x000fe200000e0000 */
[----:B------:R-:W-:Y:S01]  /*19bb0*/  UIADD3 UR22, UP0, UR40, 0xf0, URZ ;  /* 0x000000f028167890 */ /* 0x000fe2000ff1e03f */
[----:B------:R-:W-:Y:S01]  /*19bc0*/  R2UR UR8, R10 ;  /* 0x000000000a0872ca */ /* 0x000fe200000e0000 */
[----:B------:R-:W-:Y:S01]  /*19bd0*/  UIADD3 UR42, UP1, UR40, 0x1f0, URZ ;  /* 0x000001f0282a7890 */ /* 0x000fe2000ff3e03f */
[----:B------:R-:W-:Y:S01]  /*19be0*/  R2UR UR35, R6 ;  /* 0x00000000062372ca */ /* 0x000fe200000e0000 */
[----:B------:R-:W-:Y:S01]  /*19bf0*/  UIADD3.X UR23, URZ, UR41, URZ, UP0, !UPT ;  /* 0x000000293f177290 */ /* 0x000fe200087fe43f */
[----:B------:R-:W-:Y:S01]  /*19c00*/  R2UR UR19, R7 ;  /* 0x00000000071372ca */ /* 0x000fe200000e0000 */
[----:B------:R-:W-:Y:S01]  /*19c10*/  UIADD3.X UR43, URZ, UR41, URZ, UP1, !UPT ;  /* 0x000000293f2b7290 */ /* 0x000fe20008ffe43f */
[----:B------:R-:W-:Y:S01]  /*19c20*/  ISETP.GT.AND P2, PT, R13, 0x1, PT ;  /* 0x000000010d00780c */ /* 0x000fe20003f44270 */
[----:B------:R-:W-:Y:S01]  /*19c30*/  UIADD3 UR26, UR34, 0x80, URZ ;  /* 0x00000080221a7890 */ /* 0x000fe2000fffe03f */
[----:B------:R-:W-:Y:S01]  /*19c40*/  VIADD R3, R3, 0x1 ;  /* 0x0000000103037836 */ /* 0x000fe20000000000 */
[----:B------:R-:W-:Y:S01]  /*19c50*/  UMOV UR38, 0x0 ;  /* 0x0000000000267882 */ /* 0x000fe20000000000 */
[----:B------:R-:W-:Y:S01]  /*19c60*/  UMOV UR39, 0x10000000 ;  /* 0x1000000000277882 */ /* 0x000fe20000000000 */
[----:B------:R-:W-:Y:S01]  /*19c70*/  UIADD3 UR32, UR24, 0x100, URZ ;  /* 0x0000010018207890 */ /* 0x000fe2000fffe03f */
[----:B------:R-:W-:Y:S01]  /*19c80*/  VIADD R12, R12, 0x100 ;  /* 0x000001000c0c7836 */ /* 0x000fe20000000000 */
[----:B------:R-:W-:Y:S01]  /*19c90*/  UIADD3 UR24, UR24, 0x2100, URZ ;  /* 0x0000210018187890 */ /* 0x000fe2000fffe03f */
[----:B------:R-:W-:Y:S01]  /*19ca0*/  ISETP.NE.AND P1, PT, R3, 0x2, PT ;  /* 0x000000020300780c */ /* 0x000fe20003f25270 */
[----:B------:R-:W-:-:S02]  /*19cb0*/  UIADD3 UR16, UR8, 0x8100, URZ ;  /* 0x0000810008107890 */ /* 0x000fc4000fffe03f */
[----:B------:R-:W-:Y:S01]  /*19cc0*/  UIADD3 UR8, UR8, 0x14100, URZ ;  /* 0x0001410008087890 */ /* 0x000fe2000fffe03f */
[----:B------:R-:W-:Y:S01]  /*19cd0*/  SEL R3, R3, RZ, P1 ;  /* 0x000000ff03037207 */ /* 0x000fe20000800000 */
[----:B------:R-:W-:Y:S01]  /*19ce0*/  UMOV UR25, UR33 ;  /* 0x0000002100197c82 */ /* 0x000fe20008000000 */
[----:B------:R-:W-:Y:S01]  /*19cf0*/  UMOV UR27, UR35 ;  /* 0x00000023001b7c82 */ /* 0x000fe20008000000 */
[----:B------:R-:W-:Y:S01]  /*19d00*/  UMOV UR17, UR33 ;  /* 0x0000002100117c82 */ /* 0x000fe20008000000 */
[----:B------:R-:W-:Y:S01]  /*19d10*/  UMOV UR18, UR34 ;  /* 0x0000002200127c82 */ /* 0x000fe20008000000 */
[----:B------:R-:W-:Y:S01]  /*19d20*/  UMOV UR9, UR33 ;  /* 0x0000002100097c82 */ /* 0x000fe20008000000 */
[----:B------:R-:W-:Y:S01]  /*19d30*/  UMOV UR11, UR19 ;  /* 0x00000013000b7c82 */ /* 0x000fe20008000000 */
[----:B------:R-:W-:Y:S01]  /*19d40*/  UMOV UR10, UR26 ;  /* 0x0000001a000a7c82 */ /* 0x000fe20008000000 */
[----:B--2---:R-:W-:Y:S02]  /*19d50*/  R2UR UR36, R5 ;  /* 0x00000000052472ca */ /* 0x004fe400000e0000 */
[----:B------:R-:W-:-:S04]  /*19d60*/  SEL R5, RZ, 0x1, P1 ;  /* 0x00000001ff057807 */ /* 0x000fc80000800000 */
[----:B------:R-:W-:-:S07]  /*19d70*/  LOP3.LUT R2, R2, R5, RZ, 0x3c, !PT ;  /* 0x0000000502027212 */ /* 0x000fce00078e3cff */
[----:B------:R-:W-:Y:S01]  /*19d80*/  UMOV UR28, UR36 ;  /* 0x00000024001c7c82 */ /* 0x000fe20008000000 */
[----:B------:R-:W-:Y:S01]  /*19d90*/  UMOV UR20, UR36 ;  /* 0x0000002400147c82 */ /* 0x000fe20008000000 */
[----:B------:R0:W-:Y:S01]  /*19da0*/  UTMALDG.3D [UR32], [UR22], desc[UR38] ;  /* 0x00002620160075b4 */ /* 0x0001e20008011000 */
[----:B------:R-:W-:Y:S01]  /*19db0*/  UMOV UR12, UR36 ;  /* 0x00000024000c7c82 */ /* 0x000fe20008000000 */
[----:B------:R0:W-:Y:S01]  /*19dc0*/  UTMALDG.3D [UR24], [UR22], desc[UR38] ;  /* 0x00002618160075b4 */ /* 0x0001e20008011000 */
[----:B------:R0:W-:Y:S01]  /*19dd0*/  UTMALDG.3D [UR16], [UR42], desc[UR38] ;  /* 0x000026102a0075b4 */ /* 0x0001e20008011000 */
[----:B------:R0:W-:Y:S02]  /*19de0*/  UTMALDG.3D [UR8], [UR42], desc[UR38] ;  /* 0x000026082a0075b4 */ /* 0x0001e40008011000 */
[----:B0-----:R-:W-:Y:S05]  /*19df0*/  @P2 BRA `(.L_x_432) ;  /* 0xfffffffc00102947 */ /* 0x001fea000383ffff */
.L_x_428:
[----:B------:R-:W-:Y:S05]  /*19e00*/  BSYNC B1 ;  /* 0x0000000000017941 */ /* 0x000fea0003800000 */
.L_x_427:
[----:B------:R-:W2:Y:S01]  /*19e10*/  LDL.LU R15, [R1+0x274] ;  /* 0x00027400010f7983 */ /* 0x000ea20000300800 */
[----:B------:R-:W-:Y:S01]  /*19e20*/  LOP3.LUT P4, RZ, R0, 0xff, RZ, 0xc0, !PT ;  /* 0x000000ff00ff7812 */ /* 0x000fe2000788c0ff */
[----:B------:R-:W-:Y:S01]  /*19e30*/  VIADD R9, R9, UR6 ;  /* 0x0000000609097c36 */ /* 0x000fe20008000000 */
[----:B------:R-:W-:Y:S01]  /*19e40*/  ULDC.64 UR8, c[0x0][0x650] ;  /* 0x0001940000087ab9 */ /* 0x000fe20000000a00 */
[----:B------:R-:W3:Y:S01]  /*19e50*/  LDL.LU R14, [R1+0x278] ;  /* 0x00027800010e7983 */ /* 0x000ee20000300800 */
[----:B------:R-:W-:Y:S01]  /*19e60*/  IMAD.MOV.U32 R5, RZ, RZ, -0x1 ;  /* 0xffffffffff057424 */ /* 0x000fe200078e00ff */
[----:B------:R-:W-:Y:S01]  /*19e70*/  BSSY B1, `(.L_x_433) ;  /* 0x0000078000017945 */ /* 0x000fe20003800000 */
[----:B------:R-:W-:Y:S01]  /*19e80*/  SHF.R.U32.HI R0, RZ, 0x1, R9 ;  /* 0x00000001ff007819 */ /* 0x000fe20000011609 */
[----:B------:R-:W-:Y:S01]  /*19e90*/  IMAD.MOV.U32 R4, RZ, RZ, -0x1 ;  /* 0xffffffffff047424 */ /* 0x000fe200078e00ff */
[----:B------:R-:W-:Y:S02]  /*19ea0*/  ISETP.GT.U32.AND P1, PT, R9, 0x1, PT ;  /* 0x000000010900780c */ /* 0x000fe40003f24070 */
[----:B------:R-:W-:-:S02]  /*19eb0*/  LOP3.LUT R0, R0, 0x1, RZ, 0xc0, !PT ;  /* 0x0000000100007812 */ /* 0x000fc400078ec0ff */
[----:B------:R-:W-:Y:S01]  /*19ec0*/  LOP3.LUT R9, R9, 0x1, RZ, 0xc0, !PT ;  /* 0x0000000109097812 */ /* 0x000fe200078ec0ff */
[----:B------:R-:W0:Y:S01]  /*19ed0*/  @P4 S2R R3, SR_CgaCtaId ;  /* 0x0000000000034919 */ /* 0x000e220000008800 */
[----:B------:R-:W-:Y:S02]  /*19ee0*/  @P4 MOV R2, 0x400 ;  /* 0x0000040000024802 */ /* 0x000fe40000000f00 */
[----:B------:R-:W-:Y:S02]  /*19ef0*/  ISETP.NE.U32.AND P2, PT, R0, 0x1, PT ;  /* 0x000000010000780c */ /* 0x000fe40003f45070 */
[----:B0-----:R-:W-:Y:S01]  /*19f00*/  @P4 LEA R2, R3, R2, 0x18 ;  /* 0x0000000203024211 */ /* 0x001fe200078ec0ff */
[----:B------:R-:W-:-:S03]  /*19f10*/  IMAD.U32 R3, RZ, RZ, UR6 ;  /* 0x00000006ff037e24 */ /* 0x000fc6000f8e00ff */
[----:B------:R0:W-:Y:S02]  /*19f20*/  @P4 SYNCS.ARRIVE.TRANS64.A1T0 RZ, [R2+URZ+0x58], RZ ;  /* 0x000058ff02ff49a7 */ /* 0x0001e4000810003f */
[C---:B------:R-:W-:Y:S02]  /*19f30*/  ISETP.LT.U32.AND P1, PT, R3.reuse, 0x2, P1 ;  /* 0x000000020300780c */ /* 0x040fe40000f21070 */
[----:B------:R-:W-:Y:S02]  /*19f40*/  ISETP.GT.U32.AND P2, PT, R3, 0x1, !P2 ;  /* 0x000000010300780c */ /* 0x000fe40005744070 */
[----:B------:R-:W-:Y:S02]  /*19f50*/  SEL R3, RZ, 0x1, !P1 ;  /* 0x00000001ff037807 */ /* 0x000fe40004800000 */
[----:B------:R-:W-:Y:S02]  /*19f60*/  SEL R0, RZ, 0x1, !P2 ;  /* 0x00000001ff007807 */ /* 0x000fe40005000000 */
[----:B0-----:R-:W-:-:S02]  /*19f70*/  PRMT R2, RZ, 0x7610, R2 ;  /* 0x00007610ff027816 */ /* 0x001fc40000000002 */
[----:B------:R-:W-:Y:S01]  /*19f80*/  LOP3.LUT R8, R0, R8, R3, 0x96, !PT ;  /* 0x0000000800087212 */ /* 0x000fe200078e9603 */
[----:B------:R-:W-:Y:S01]  /*19f90*/  IMAD.MOV.U32 R3, RZ, RZ, -0x1 ;  /* 0xffffffffff037424 */ /* 0x000fe200078e00ff */
[----:B------:R-:W-:Y:S02]  /*19fa0*/  PRMT R0, RZ, 0x7610, R0 ;  /* 0x00007610ff007816 */ /* 0x000fe40000000000 */
[----:B---3--:R-:W-:-:S04]  /*19fb0*/  IADD3 R14, P4, R14, UR30, RZ ;  /* 0x0000001e0e0e7c10 */ /* 0x008fc8000ff9e0ff */
[----:B--2---:R-:W-:Y:S01]  /*19fc0*/  IADD3.X R15, R15, UR5, RZ, P4, !PT ;  /* 0x000000050f0f7c10 */ /* 0x004fe2000a7fe4ff */
[----:B------:R0:W-:Y:S01]  /*19fd0*/  STL [R1+0x278], R14 ;  /* 0x0002780e01007387 */ /* 0x0001e20000100800 */
[----:B------:R-:W-:-:S03]  /*19fe0*/  ISETP.GE.U32.AND P4, PT, R14, UR8, PT ;  /* 0x000000080e007c0c */ /* 0x000fc6000bf86070 */
[----:B------:R0:W-:Y:S01]  /*19ff0*/  STL [R1+0x274], R15 ;  /* 0x0002740f01007387 */ /* 0x0001e20000100800 */
[----:B------:R-:W-:-:S03]  /*1a000*/  ISETP.GE.U32.AND.EX P1, PT, R15, UR9, PT, P4 ;  /* 0x000000090f007c0c */ /* 0x000fc6000bf26140 */
[----:B------:R0:W-:Y:S04]  /*1a010*/  STL [R1+0x27c], R5 ;  /* 0x00027c0501007387 */ /* 0x0001e80000100800 */
[----:B------:R0:W-:Y:S04]  /*1a020*/  STL [R1+0x280], R4 ;  /* 0x0002800401007387 */ /* 0x0001e80000100800 */
[----:B------:R0:W-:Y:S02]  /*1a030*/  STL [R1+0x270], R3 ;  /* 0x0002700301007387 */ /* 0x0001e40000100800 */
[----:B------:R-:W-:Y:S05]  /*1a040*/  @P1 BRA `(.L_x_434) ;  /* 0x0000000400681947 */ /* 0x000fea0003800000 */
[----:B------:R-:W0:Y:S01]  /*1a050*/  S2UR UR8, SR_CTAID.X ;  /* 0x00000000000879c3 */ /* 0x000e220000002500 */
[----:B------:R-:W-:Y:S01]  /*1a060*/  ULDC.64 UR10, c[0x0][0x628] ;  /* 0x00018a00000a7ab9 */ /* 0x000fe20000000a00 */
[----:B------:R-:W-:Y:S01]  /*1a070*/  ULDC UR9, c[0x0][0x150] ;  /* 0x0000540000097ab9 */ /* 0x000fe20000000800 */
[----:B------:R-:W-:Y:S01]  /*1a080*/  ISETP.NE.U32.AND P1, PT, RZ, UR10, PT ;  /* 0x0000000aff007c0c */ /* 0x000fe2000bf25070 */
[----:B------:R-:W-:Y:S01]  /*1a090*/  ULDC UR12, c[0x0][0x630] ;  /* 0x00018c00000c7ab9 */ /* 0x000fe20000000800 */
[----:B------:R-:W-:Y:S01]  /*1a0a0*/  ULDC UR17, c[0x0][0x154] ;  /* 0x0000550000117ab9 */ /* 0x000fe20000000800 */
[----:B------:R-:W-:Y:S01]  /*1a0b0*/  IMAD.MOV.U32 R2, RZ, RZ, R14 ;  /* 0x000000ffff027224 */ /* 0x000fe200078e000e */
[----:B------:R-:W-:Y:S01]  /*1a0c0*/  ISETP.NE.AND.EX P1, PT, RZ, UR11, PT, P1 ;  /* 0x0000000bff007c0c */ /* 0x000fe2000bf25310 */
[----:B------:R-:W1:Y:S01]  /*1a0d0*/  S2UR UR16, SR_CTAID.Y ;  /* 0x00000000001079c3 */ /* 0x000e620000002600 */
[----:B0-----:R-:W-:-:S05]  /*1a0e0*/  I2FP.F32.U32 R3, UR8 ;  /* 0x0000000800037c45 */ /* 0x001fca0008201000 */
[----:B------:R-:W-:Y:S01]  /*1a0f0*/  FMUL R12, R3, UR9 ;  /* 0x00000009030c7c20 */ /* 0x000fe20008400000 */
[----:B------:R-:W-:-:S05]  /*1a100*/  IMAD.MOV.U32 R3, RZ, RZ, R15 ;  /* 0x000000ffff037224 */ /* 0x000fca00078e000f */
[----:B------:R-:W-:Y:S05]  /*1a110*/  @!P1 BRA `(.L_x_435) ;  /* 0x0000000000289947 */ /* 0x000fea0003800000 */
[----:B------:R-:W-:Y:S02]  /*1a120*/  ULDC UR9, c[0x0][0x634] ;  /* 0x00018d0000097ab9 */ /* 0x000fe40000000800 */
[----:B------:R-:W-:-:S05]  /*1a130*/  IADD3 R7, P1, R14, UR9, RZ ;  /* 0x000000090e077c10 */ /* 0x000fca000ff3e0ff */
[----:B------:R-:W-:-:S04]  /*1a140*/  IMAD.X R11, RZ, RZ, R15, P1 ;  /* 0x000000ffff0b7224 */ /* 0x000fc800008e060f */
[----:B------:R-:W-:-:S04]  /*1a150*/  IMAD.WIDE.U32 R4, R11, UR10, RZ ;  /* 0x0000000a0b047c25 */ /* 0x000fc8000f8e00ff */
[----:B------:R-:W-:-:S04]  /*1a160*/  IMAD.WIDE.U32 R4, P1, R7, UR11, R4 ;  /* 0x0000000b07047c25 */ /* 0x000fc8000f820004 */
[----:B------:R-:W-:-:S04]  /*1a170*/  IMAD.WIDE.U32 R6, R7, UR10, RZ ;  /* 0x0000000a07067c25 */ /* 0x000fc8000f8e00ff */
[----:B------:R-:W-:Y:S01]  /*1a180*/  IMAD.X R3, RZ, RZ, RZ, P1 ;  /* 0x000000ffff037224 */ /* 0x000fe200008e06ff */
[----:B------:R-:W-:Y:S01]  /*1a190*/  IADD3 RZ, P1, R7, R4, RZ ;  /* 0x0000000407ff7210 */ /* 0x000fe20007f3e0ff */
[----:B------:R-:W-:-:S04]  /*1a1a0*/  IMAD.MOV.U32 R2, RZ, RZ, R5 ;  /* 0x000000ffff027224 */ /* 0x000fc800078e0005 */
[----:B------:R-:W-:-:S08]  /*1a1b0*/  IMAD.WIDE.U32.X R2, R11, UR11, R2, P1 ;  /* 0x0000000b0b027c25 */ /* 0x000fd000088e0402 */
.L_x_435:
[--C-:B------:R-:W-:Y:S01]  /*1a1c0*/  SHF.R.U64 R10, R2, UR12, R3.reuse ;  /* 0x0000000c020a7c19 */ /* 0x100fe20008001203 */
[----:B------:R-:W0:Y:S01]  /*1a1d0*/  F2I.U32.TRUNC.NTZ R12, R12 ;  /* 0x0000000c000c7305 */ /* 0x000e22000020f000 */
[----:B------:R-:W-:Y:S01]  /*1a1e0*/  SHF.R.U32.HI R2, RZ, UR12, R3 ;  /* 0x0000000cff027c19 */ /* 0x000fe20008011603 */
[----:B------:R-:W-:Y:S01]  /*1a1f0*/  ULDC.64 UR10, c[0x0][0x620] ;  /* 0x00018800000a7ab9 */ /* 0x000fe20000000a00 */
[----:B------:R-:W-:Y:S01]  /*1a200*/  IADD3 R5, P1, RZ, -R10, RZ ;  /* 0x8000000aff057210 */ /* 0x000fe20007f3e0ff */
[----:B------:R-:W-:Y:S01]  /*1a210*/  IMAD.MOV.U32 R3, RZ, RZ, R15 ;  /* 0x000000ffff037224 */ /* 0x000fe200078e000f */
[----:B-1----:R-:W-:Y:S01]  /*1a220*/  I2FP.F32.U32 R4, UR16 ;  /* 0x0000001000047c45 */ /* 0x002fe20008201000 */
[----:B------:R-:W-:Y:S01]  /*1a230*/  ULDC.64 UR18, c[0x0][0x640] ;  /* 0x0001900000127ab9 */ /* 0x000fe20000000a00 */
[----:B------:R-:W-:Y:S01]  /*1a240*/  ULDC UR12, c[0x0][0x658] ;  /* 0x00019600000c7ab9 */ /* 0x000fe20000000800 */
[----:B------:R-:W-:Y:S01]  /*1a250*/  IMAD.X R2, RZ, RZ, ~R2, P1 ;  /* 0x000000ffff027224 */ /* 0x000fe200008e0e02 */
[----:B------:R-:W-:Y:S01]  /*1a260*/  ISETP.NE.U32.AND P1, PT, RZ, UR18, PT ;  /* 0x00000012ff007c0c */ /* 0x000fe2000bf25070 */
[----:B------:R-:W-:Y:S01]  /*1a270*/  FMUL R6, R4, UR17 ;  /* 0x0000001104067c20 */ /* 0x000fe20008400000 */
[----:B------:R-:W-:Y:S01]  /*1a280*/  ULDC UR17, c[0x0][0x648] ;  /* 0x0001920000117ab9 */ /* 0x000fe20000000800 */
[----:B------:R-:W-:Y:S01]  /*1a290*/  IMAD R4, R2, UR10, RZ ;  /* 0x0000000a02047c24 */ /* 0x000fe2000f8e02ff */
[----:B------:R-:W-:Y:S01]  /*1a2a0*/  ISETP.NE.AND.EX P1, PT, RZ, UR19, PT, P1 ;  /* 0x00000013ff007c0c */ /* 0x000fe2000bf25310 */
[----:B------:R-:W-:Y:S01]  /*1a2b0*/  IMAD.MOV.U32 R2, RZ, RZ, R14 ;  /* 0x000000ffff027224 */ /* 0x000fe200078e000e */
[----:B0-----:R-:W-:Y:S01]  /*1a2c0*/  R2UR UR9, R12 ;  /* 0x000000000c0972ca */ /* 0x001fe200000e0000 */
[----:B------:R-:W0:Y:S01]  /*1a2d0*/  LDC R14, c[0x0][0x610] ;  /* 0x00018400ff0e7b82 */ /* 0x000e220000000800 */
[----:B------:R-:W1:Y:S01]  /*1a2e0*/  F2I.U32.TRUNC.NTZ R6, R6 ;  /* 0x0000000600067305 */ /* 0x000e62000020f000 */
[----:B------:R-:W-:Y:S01]  /*1a2f0*/  IMAD.WIDE.U32 R2, R5, UR10, R2 ;  /* 0x0000000a05027c25 */ /* 0x000fe2000f8e0002 */
[----:B------:R-:W-:-:S03]  /*1a300*/  ULDC UR10, c[0x0][0x618] ;  /* 0x00018600000a7ab9 */ /* 0x000fc60000000800 */
[----:B------:R-:W-:-:S04]  /*1a310*/  IMAD R5, R5, UR11, R4 ;  /* 0x0000000b05057c24 */ /* 0x000fc8000f8e0204 */
[----:B------:R-:W-:-:S05]  /*1a320*/  IMAD.IADD R3, R3, 0x1, R5 ;  /* 0x0000000103037824 */ /* 0x000fca00078e0205 */
[--C-:B------:R-:W-:Y:S02]  /*1a330*/  SHF.R.U64 R12, R2, UR10, R3.reuse ;  /* 0x0000000a020c7c19 */ /* 0x100fe40008001203 */
[----:B------:R-:W-:Y:S01]  /*1a340*/  SHF.R.U32.HI R3, RZ, UR10, R3 ;  /* 0x0000000aff037c19 */ /* 0x000fe20008011603 */
[----:B------:R-:W-:Y:S01]  /*1a350*/  ULDC UR10, c[0x0][0x608] ;  /* 0x00018200000a7ab9 */ /* 0x000fe20000000800 */
[----:B-1----:R-:W-:Y:S02]  /*1a360*/  R2UR UR11, R6 ;  /* 0x00000000060b72ca */ /* 0x002fe400000e0000 */
[--C-:B------:R-:W-:Y:S02]  /*1a370*/  SHF.R.U64 R13, R12, UR10, R3.reuse ;  /* 0x0000000a0c0d7c19 */ /* 0x100fe40008001203 */
[----:B------:R-:W-:Y:S01]  /*1a380*/  SHF.R.U32.HI R2, RZ, UR10, R3 ;  /* 0x0000000aff027c19 */ /* 0x000fe20008011603 */
[----:B------:R-:W-:-:S03]  /*1a390*/  UIADD3 UR10, -UR9, URZ, URZ ;  /* 0x0000003f090a7290 */ /* 0x000fc6000fffe13f */
[--C-:B------:R-:W-:Y:S01]  /*1a3a0*/  SHF.R.U64 R15, R13, UR12, R2.reuse ;  /* 0x0000000c0d0f7c19 */ /* 0x100fe20008001202 */
[----:B------:R-:W-:Y:S01]  /*1a3b0*/  ULDC UR9, c[0x0][0x144] ;  /* 0x0000510000097ab9 */ /* 0x000fe20000000800 */
[----:B------:R-:W-:-:S03]  /*1a3c0*/  SHF.R.U32.HI R3, RZ, UR12, R2 ;  /* 0x0000000cff037c19 */ /* 0x000fc60008011602 */
[----:B------:R-:W-:Y:S01]  /*1a3d0*/  IMAD.MOV.U32 R2, RZ, RZ, R15 ;  /* 0x000000ffff027224 */ /* 0x000fe200078e000f */
[----:B------:R-:W-:Y:S06]  /*1a3e0*/  @!P1 BRA `(.L_x_436) ;  /* 0x0000000000289947 */ /* 0x000fec0003800000 */
        /* <DEDUP_REMOVED lines=10> */
.L_x_436:
[----:B------:R-:W-:Y:S01]  /*1a490*/  UIADD3 UR11, -UR11, URZ, URZ ;  /* 0x0000003f0b0b7290 */ /* 0x000fe2000fffe13f */
[----:B------:R-:W-:Y:S01]  /*1a4a0*/  SHF.R.U64 R3, R2, UR17, R3 ;  /* 0x0000001102037c19 */ /* 0x000fe20008001203 */
[----:B------:R-:W-:Y:S01]  /*1a4b0*/  UIMAD UR8, UR9, UR10, UR8 ;  /* 0x0000000a090872a4 */ /* 0x000fe2000f8e0208 */
[----:B------:R-:W-:Y:S01]  /*1a4c0*/  LOP3.LUT R2, R13, UR14, RZ, 0xc0, !PT ;  /* 0x0000000e0d027c12 */ /* 0x000fe2000f8ec0ff */
[----:B------:R-:W-:Y:S01]  /*1a4d0*/  IMAD.MOV.U32 R6, RZ, RZ, 0x1 ;  /* 0x00000001ff067424 */ /* 0x000fe200078e00ff */
[----:B------:R-:W-:Y:S01]  /*1a4e0*/  ULDC UR9, c[0x0][0x148] ;  /* 0x0000520000097ab9 */ /* 0x000fe20000000800 */
[----:B------:R-:W-:Y:S01]  /*1a4f0*/  IMAD.MOV R4, RZ, RZ, -R3 ;  /* 0x000000ffff047224 */ /* 0x000fe200078e0a03 */
[----:B------:R-:W-:Y:S01]  /*1a500*/  @UP2 UIMAD UR8, UR9, UR11, UR16 ;  /* 0x0000000b090822a4 */ /* 0x000fe2000f8e0210 */
[----:B------:R-:W-:Y:S01]  /*1a510*/  IMAD R3, R3, UR13, R2 ;  /* 0x0000000d03037c24 */ /* 0x000fe2000f8e0202 */
[----:B------:R-:W-:Y:S01]  /*1a520*/  LOP3.LUT R5, R12, UR7, RZ, 0xc0, !PT ;  /* 0x000000070c057c12 */ /* 0x000fe2000f8ec0ff */
[----:B------:R-:W-:Y:S01]  /*1a530*/  ULDC UR9, c[0x0][0x638] ;  /* 0x00018e0000097ab9 */ /* 0x000fe20000000800 */
[----:B------:R-:W-:Y:S01]  /*1a540*/  PLOP3.LUT P1, PT, PT, PT, UP2, 0x80, 0x0 ;  /* 0x000000000000781c */ /* 0x000fe20003f2f028 */
[----:B------:R-:W-:-:S02]  /*1a550*/  IMAD R2, R4, UR9, R15 ;  /* 0x0000000904027c24 */ /* 0x000fc4000f8e020f */
[----:B0-----:R-:W-:Y:S01]  /*1a560*/  IMAD R3, R3, R14, UR8 ;  /* 0x0000000803037e24 */ /* 0x001fe2000f8e020e */
[----:B------:R-:W-:Y:S02]  /*1a570*/  ULDC UR8, c[0x0][0x600] ;  /* 0x0001800000087ab9 */ /* 0x000fe40000000800 */
[----:B------:R-:W-:Y:S01]  /*1a580*/  IMAD R4, R2, UR8, R5 ;  /* 0x0000000802047c24 */ /* 0x000fe2000f8e0205 */
[----:B------:R-:W-:-:S04]  /*1a590*/  PRMT R2, R6, 0x7610, R2 ;  /* 0x0000761006027816 */ /* 0x000fc80000000002 */
[----:B------:R-:W-:Y:S02]  /*1a5a0*/  SEL R5, R4, R3, !P1 ;  /* 0x0000000304057207 */ /* 0x000fe40004800000 */
[----:B------:R-:W-:-:S03]  /*1a5b0*/  SEL R3, R3, R4, !P1 ;  /* 0x0000000403037207 */ /* 0x000fc60004800000 */
[----:B------:R1:W-:Y:S04]  /*1a5c0*/  STL [R1+0x280], R5 ;  /* 0x0002800501007387 */ /* 0x0003e80000100800 */
[----:B------:R1:W-:Y:S04]  /*1a5d0*/  STL [R1+0x270], R10 ;  /* 0x0002700a01007387 */ /* 0x0003e80000100800 */
[----:B------:R1:W-:Y:S02]  /*1a5e0*/  STL [R1+0x27c], R3 ;  /* 0x00027c0301007387 */ /* 0x0003e40000100800 */
.L_x_434:
[----:B------:R-:W-:Y:S05]  /*1a5f0*/  BSYNC B1 ;  /* 0x0000000000017941 */ /* 0x000fea0003800000 */
.L_x_433:
[----:B------:R-:W-:-:S13]  /*1a600*/  LOP3.LUT P1, RZ, R2, 0xff, RZ, 0xc0, !PT ;  /* 0x000000ff02ff7812 */ /* 0x000fda000782c0ff */
[----:B------:R-:W-:Y:S05]  /*1a610*/  @P1 BRA `(.L_x_437) ;  /* 0xfffffff000cc1947 */ /* 0x000fea000383ffff */
[----:B------:R-:W-:Y:S05]  /*1a620*/  BSYNC B0 ;  /* 0x0000000000007941 */ /* 0x000fea0003800000 */
.L_x_425:
[----:B------:R-:W-:-:S03]  /*1a630*/  UMOV UR8, 0xffffffff ;  /* 0xffffffff00087882 */ /* 0x000fc60000000000 */
[----:B------:R-:W-:Y:S05]  /*1a640*/  BRA.DIV UR8, `(.L_x_438) ;  /* 0x0000000608107947 */ /* 0x000fea000b800000 */
[----:B------:R-:W-:-:S13]  /*1a650*/  ELECT P0, URZ, PT ;  /* 0x00000000003f782f */ /* 0x000fda0003800000 */
.L_x_452:
[----:B------:R-:W-:Y:S04]  /*1a660*/  BSSY B0, `(.L_x_439) ;  /* 0x000001a000007945 */ /* 0x000fe80003800000 */
[----:B------:R-:W-:Y:S05]  /*1a670*/  @!P0 BRA `(.L_x_440) ;  /* 0x0000000000608947 */ /* 0x000fea0003800000 */
[----:B------:R-:W-:-:S04]  /*1a680*/  ULOP3.LUT UR8, UR4, 0x2, URZ, 0xfc, !UPT ;  /* 0x0000000204087892 */ /* 0x000fc8000f8efc3f */
[----:B------:R-:W-:-:S06]  /*1a690*/  UISETP.NE.AND UP0, UPT, UR8, 0x3, UPT ;  /* 0x000000030800788c */ /* 0x000fcc000bf05270 */
[----:B------:R-:W-:-:S13]  /*1a6a0*/  PLOP3.LUT P0, PT, PT, PT, UP0, 0x80, 0x0 ;  /* 0x000000000000781c */ /* 0x000fda0003f0f008 */
[----:B------:R-:W-:Y:S05]  /*1a6b0*/  @!P0 BRA `(.L_x_441) ;  /* 0x0000000000048947 */ /* 0x000fea0003800000 */
[----:B------:R-:W-:Y:S01]  /*1a6c0*/  BPT.TRAP 0x1 ;  /* 0x000000040000795c */ /* 0x000fe20000300000 */
.L_x_441:
[----:B01----:R-:W0:Y:S01]  /*1a6d0*/  S2R R3, SR_CgaCtaId ;  /* 0x0000000000037919 */ /* 0x003e220000008800 */
[----:B------:R-:W-:Y:S02]  /*1a6e0*/  MOV R0, 0x400 ;  /* 0x0000040000007802 */ /* 0x000fe40000000f00 */
[----:B------:R-:W-:Y:S02]  /*1a6f0*/  SHF.L.U32 R2, R8, 0x1f, RZ ;  /* 0x0000001f08027819 */ /* 0x000fe400000006ff */
[----:B0-----:R-:W-:-:S05]  /*1a700*/  LEA R0, R3, R0, 0x18 ;  /* 0x0000000003007211 */ /* 0x001fca00078ec0ff */
[----:B------:R-:W-:-:S04]  /*1a710*/  VIADD R0, R0, 0x10 ;  /* 0x0000001000007836 */ /* 0x000fc80000000000 */
[C---:B------:R-:W-:Y:S02]  /*1a720*/  IMAD R5, R9.reuse, 0x8, R0 ;  /* 0x0000000809057824 */ /* 0x040fe400078e0200 */
[----:B------:R-:W-:Y:S02]  /*1a730*/  VIADD R9, R9, 0x1 ;  /* 0x0000000109097836 */ /* 0x000fe40000000000 */
[----:B------:R-:W0:Y:S03]  /*1a740*/  SYNCS.PHASECHK.TRANS64.TRYWAIT P0, [R5+URZ], R2 ;  /* 0x00000002050075a7 */ /* 0x000e26000800017f */
[----:B------:R-:W-:-:S04]  /*1a750*/  ISETP.NE.AND P1, PT, R9, 0x2, PT ;  /* 0x000000020900780c */ /* 0x000fc80003f25270 */
[----:B------:R-:W-:Y:S02]  /*1a760*/  SEL R3, RZ, 0x1, P1 ;  /* 0x00000001ff037807 */ /* 0x000fe40000800000 */
[----:B------:R-:W-:Y:S02]  /*1a770*/  SEL R9, R9, RZ, P1 ;  /* 0x000000ff09097207 */ /* 0x000fe40000800000 */
[----:B------:R-:W-:Y:S01]  /*1a780*/  LOP3.LUT R3, R8, R3, RZ, 0x3c, !PT ;  /* 0x0000000308037212 */ /* 0x000fe200078e3cff */
[----:B0-----:R-:W-:Y:S06]  /*1a790*/  @!P0 BRA `(.L_x_442) ;  /* 0x0000000000e08947 */ /* 0x001fec0003800000 */
.L_x_453:
[----:B------:R-:W-:Y:S01]  /*1a7a0*/  IMAD R9, R9, 0x8, R0 ;  /* 0x0000000809097824 */ /* 0x000fe200078e0200 */
[----:B------:R-:W-:-:S07]  /*1a7b0*/  SHF.L.U32 R0, R3, 0x1f, RZ ;  /* 0x0000001f03007819 */ /* 0x000fce00000006ff */
.L_x_443:
[----:B-1----:R1:W2:Y:S02]  /*1a7c0*/  SYNCS.PHASECHK.TRANS64.TRYWAIT P0, [R9+URZ], R0 ;  /* 0x00000000090075a7 */ /* 0x0022a4000800017f */
[----:B--2---:R-:W-:Y:S05]  /*1a7d0*/  @!P0 NANOSLEEP.SYNCS 0x989680 ;  /* 0x009896800000895d */ /* 0x004fea0003900000 */
[----:B------:R-:W2:Y:S02]  /*1a7e0*/  @!P0 SYNCS.PHASECHK.TRANS64 P0, [R9+URZ], R0 ;  /* 0x00000000090085a7 */ /* 0x000ea4000800007f */
[----:B--2---:R-:W-:Y:S05]  /*1a7f0*/  @!P0 BRA `(.L_x_443) ;  /* 0xfffffffc00f08947 */ /* 0x004fea000383ffff */
.L_x_440:
[----:B------:R-:W-:Y:S05]  /*1a800*/  BSYNC B0 ;  /* 0x0000000000007941 */ /* 0x000fea0003800000 */
.L_x_439:
[----:B------:R-:W-:Y:S05]  /*1a810*/  EXIT ;  /* 0x000000000000794d */ /* 0x000fea0003800000 */
.L_x_14:
[----:B0-----:R-:W-:-:S04]  /*1a820*/  IMAD.U32 R3, RZ, RZ, UR13 ;  /* 0x0000000dff037e24 */ /* 0x001fc8000f8e00ff */
[----:B------:R0:W1:Y:S03]  /*1a830*/  SYNCS.PHASECHK.TRANS64.TRYWAIT P0, [R3+URZ+-0x8], R0 ;  /* 0xfffff800030075a7 */ /* 0x000066000800017f */
[----:B-1----:R-:W-:Y:S05]  /*1a840*/  @!P0 NANOSLEEP.SYNCS 0x989680 ;  /* 0x009896800000895d */ /* 0x002fea0003900000 */
[----:B------:R-:W1:Y:S02]  /*1a850*/  @!P0 SYNCS.PHASECHK.TRANS64 P0, [R3+URZ+-0x8], R0 ;  /* 0xfffff800030085a7 */ /* 0x000e64000800007f */
[----:B-1----:R-:W-:Y:S05]  /*1a860*/  @!P0 BRA `(.L_x_14) ;  /* 0xfffffffc00ec8947 */ /* 0x002fea000383ffff */
[----:B------:R-:W-:Y:S05]  /*1a870*/  BRA `(.L_x_444) ;  /* 0xfffffe6c006c7947 */ /* 0x000fea000383ffff */
.L_x_19:
[----:B--2---:R-:W-:-:S04]  /*1a880*/  IMAD.U32 R3, RZ, RZ, UR19 ;  /* 0x00000013ff037e24 */ /* 0x004fc8000f8e00ff */
[----:B------:R2:W3:Y:S03]  /*1a890*/  SYNCS.PHASECHK.TRANS64.TRYWAIT P0, [R3+URZ], R0 ;  /* 0x00000000030075a7 */ /* 0x0004e6000800017f */
[----:B---3--:R-:W-:Y:S05]  /*1a8a0*/  @!P0 NANOSLEEP.SYNCS 0x989680 ;  /* 0x009896800000895d */ /* 0x008fea0003900000 */
[----:B------:R-:W3:Y:S02]  /*1a8b0*/  @!P0 SYNCS.PHASECHK.TRANS64 P0, [R3+URZ], R0 ;  /* 0x00000000030085a7 */ /* 0x000ee4000800007f */
[----:B---3--:R-:W-:Y:S05]  /*1a8c0*/  @!P0 BRA `(.L_x_19) ;  /* 0xfffffffc00ec8947 */ /* 0x008fea000383ffff */
[----:B------:R-:W-:Y:S05]  /*1a8d0*/  BRA `(.L_x_18) ;  /* 0xfffffe7c00d47947 */ /* 0x000fea000383ffff */
.L_x_25:
[----:B-----5:R3:W-:Y:S02]  /*1a8e0*/  STL [R1+0x298], R0 ;  /* 0x0002980001007387 */ /* 0x0207e40000100800 */
[----:B---3--:R-:W-:-:S04]  /*1a8f0*/  IMAD.U32 R0, RZ, RZ, UR22 ;  /* 0x00000016ff007e24 */ /* 0x008fc8000f8e00ff */
[----:B------:R3:W4:Y:S03]  /*1a900*/  SYNCS.PHASECHK.TRANS64.TRYWAIT P0, [R0+URZ], R229 ;  /* 0x000000e5000075a7 */ /* 0x000726000800017f */
[----:B----4-:R-:W-:Y:S05]  /*1a910*/  @!P0 NANOSLEEP.SYNCS 0x989680 ;  /* 0x009896800000895d */ /* 0x010fea0003900000 */
[----:B------:R3:W4:Y:S02]  /*1a920*/  @!P0 SYNCS.PHASECHK.TRANS64 P0, [R0+URZ], R229 ;  /* 0x000000e5000085a7 */ /* 0x000724000800007f */
[----:B---3--:R3:W5:Y:S02]  /*1a930*/  LDL.LU R0, [R1+0x298] ;  /* 0x0002980001007983 */ /* 0x0087640000300800 */
[----:B---34-:R-:W-:Y:S05]  /*1a940*/  @!P0 BRA `(.L_x_25) ;  /* 0xfffffffc00e48947 */ /* 0x018fea000383ffff */
[----:B------:R-:W-:Y:S05]  /*1a950*/  BRA `(.L_x_24) ;  /* 0xfffffea400a47947 */ /* 0x000fea000383ffff */
.L_x_33:
[----:B---3--:R-:W-:-:S04]  /*1a960*/  IMAD.U32 R25, RZ, RZ, UR13 ;  /* 0x0000000dff197e24 */ /* 0x008fc8000f8e00ff */
[----:B------:R3:W4:Y:S03]  /*1a970*/  SYNCS.PHASECHK.TRANS64.TRYWAIT P0, [R25+URZ+0x8], R24 ;  /* 0x00000818190075a7 */ /* 0x000726000800017f */
[----:B----4-:R-:W-:Y:S05]  /*1a980*/  @!P0 NANOSLEEP.SYNCS 0x989680 ;  /* 0x009896800000895d */ /* 0x010fea0003900000 */
[----:B------:R-:W4:Y:S02]  /*1a990*/  @!P0 SYNCS.PHASECHK.TRANS64 P0, [R25+URZ+0x8], R24 ;  /* 0x00000818190085a7 */ /* 0x000f24000800007f */
[----:B----4-:R-:W-:Y:S05]  /*1a9a0*/  @!P0 BRA `(.L_x_33) ;  /* 0xfffffffc00ec8947 */ /* 0x010fea000383ffff */
[----:B------:R-:W-:Y:S05]  /*1a9b0*/  BRA `(.L_x_445) ;  /* 0xfffffef400607947 */ /* 0x000fea000383ffff */
.L_x_426:
[----:B------:R-:W-:Y:S01]  /*1a9c0*/  BSSY B1, `(.L_x_446) ;  /* 0x0000006000017945 */ /* 0x000fe20003800000 */
[----:B------:R-:W-:-:S07]  /*1a9d0*/  IMAD.MOV.U32 R2, RZ, RZ, -0x1 ;  /* 0xffffffffff027424 */ /* 0x000fce00078e00ff */
[----:B------:R-:W-:Y:S05]  /*1a9e0*/  WARPSYNC.COLLECTIVE R2, `(.L_x_447) ;  /* 0x00000000020c7348 */ /* 0x000fea0003c00000 */
[----:B------:R-:W-:Y:S02]  /*1a9f0*/  ELECT P1, UR62, PT ;  /* 0x00000000003e782f */ /* 0x000fe40003820000 */
[----:B------:R-:W-:Y:S01]  /*1aa00*/  MOV R2, UR62 ;  /* 0x0000003e00027c02 */ /* 0x000fe20008000f00 */
[----:B------:R-:W-:Y:S10]  /*1aa10*/  ENDCOLLECTIVE ;  /* 0x000000000000791b */ /* 0x000ff40003800000 */
.L_x_447:
[----:B------:R-:W-:Y:S05]  /*1aa20*/  BSYNC B1 ;  /* 0x0000000000017941 */ /* 0x000fea0003800000 */
.L_x_446:
[----:B------:R-:W-:Y:S05]  /*1aa30*/  BRA `(.L_x_448) ;  /* 0xffffffec00d07947 */ /* 0x000fea000383ffff */
.L_x_429:
[----:B-1----:R1:W2:Y:S02]  /*1aa40*/  SYNCS.PHASECHK.TRANS64.TRYWAIT P1, [R11+URZ+0x10], R4 ;  /* 0x000010040b0075a7 */ /* 0x0022a4000802017f */
[----:B--2---:R-:W-:Y:S05]  /*1aa50*/  @!P1 NANOSLEEP.SYNCS 0x989680 ;  /* 0x009896800000995d */ /* 0x004fea0003900000 */
[----:B------:R-:W2:Y:S02]  /*1aa60*/  @!P1 SYNCS.PHASECHK.TRANS64 P1, [R11+URZ+0x10], R4 ;  /* 0x000010040b0095a7 */ /* 0x000ea4000802007f */
[----:B--2---:R-:W-:Y:S05]  /*1aa70*/  @!P1 BRA `(.L_x_429) ;  /* 0xfffffffc00f09947 */ /* 0x004fea000383ffff */
[----:B------:R-:W-:Y:S05]  /*1aa80*/  BRA `(.L_x_449) ;  /* 0xfffffff0000c7947 */ /* 0x000fea000383ffff */
.L_x_438:
[----:B------:R-:W-:Y:S01]  /*1aa90*/  BSSY B0, `(.L_x_450) ;  /* 0x0000006000007945 */ /* 0x000fe20003800000 */
[----:B------:R-:W-:-:S07]  /*1aaa0*/  IMAD.MOV.U32 R2, RZ, RZ, -0x1 ;  /* 0xffffffffff027424 */ /* 0x000fce00078e00ff */
[----:B01----:R-:W-:Y:S05]  /*1aab0*/  WARPSYNC.COLLECTIVE R2, `(.L_x_451) ;  /* 0x00000000020c7348 */ /* 0x003fea0003c00000 */
[----:B------:R-:W-:Y:S02]  /*1aac0*/  ELECT P1, UR62, PT ;  /* 0x00000000003e782f */ /* 0x000fe40003820000 */
[----:B------:R-:W-:Y:S01]  /*1aad0*/  MOV R2, UR62 ;  /* 0x0000003e00027c02 */ /* 0x000fe20008000f00 */
[----:B01----:R-:W-:Y:S10]  /*1aae0*/  ENDCOLLECTIVE ;  /* 0x000000000000791b */ /* 0x003ff40003800000 */
.L_x_451:
[----:B------:R-:W-:Y:S05]  /*1aaf0*/  BSYNC B0 ;  /* 0x0000000000007941 */ /* 0x000fea0003800000 */
.L_x_450:
[----:B------:R-:W-:Y:S01]  /*1ab00*/  PLOP3.LUT P0, PT, P1, PT, PT, 0x80, 0x0 ;  /* 0x000000000000781c */ /* 0x000fe20000f0f070 */
[----:B------:R-:W-:-:S12]  /*1ab10*/  BRA `(.L_x_452) ;  /* 0xfffffff800d07947 */ /* 0x000fd8000383ffff */
.L_x_442:
[----:B0-----:R0:W1:Y:S02]  /*1ab20*/  SYNCS.PHASECHK.TRANS64.TRYWAIT P0, [R5+URZ], R2 ;  /* 0x00000002050075a7 */ /* 0x001064000800017f */
[----:B-1----:R-:W-:Y:S05]  /*1ab30*/  @!P0 NANOSLEEP.SYNCS 0x989680 ;  /* 0x009896800000895d */ /* 0x002fea0003900000 */
[----:B------:R-:W1:Y:S02]  /*1ab40*/  @!P0 SYNCS.PHASECHK.TRANS64 P0, [R5+URZ], R2 ;  /* 0x00000002050085a7 */ /* 0x000e64000800007f */
[----:B-1----:R-:W-:Y:S05]  /*1ab50*/  @!P0 BRA `(.L_x_442) ;  /* 0xfffffffc00f08947 */ /* 0x002fea000383ffff */
[----:B------:R-:W-:Y:S05]  /*1ab60*/  BRA `(.L_x_453) ;  /* 0xfffffffc000c7947 */ /* 0x000fea000383ffff */
.L_x_454:
[----:B------:R-:W-:-:S00]  /*1ab70*/  BRA `(.L_x_454) ;  /* 0xfffffffc00fc7947 */ /* 0x000fc0000383ffff */
[----:B------:R-:W-:-:S00]  /*1ab80*/  NOP ;  /* 0x0000000000007918 */ /* 0x000fc00000000000 */
[----:B------:R-:W-:-:S00]  /*1ab90*/  NOP ;  /* 0x0000000000007918 */ /* 0x000fc00000000000 */
[----:B------:R-:W-:-:S00]  /*1aba0*/  NOP ;  /* 0x0000000000007918 */ /* 0x000fc00000000000 */
[----:B------:R-:W-:-:S00]  /*1abb0*/  NOP ;  /* 0x0000000000007918 */ /* 0x000fc00000000000 */
[----:B------:R-:W-:-:S00]  /*1abc0*/  NOP ;  /* 0x0000000000007918 */ /* 0x000fc00000000000 */
[----:B------:R-:W-:-:S00]  /*1abd0*/  NOP ;  /* 0x0000000000007918 */ /* 0x000fc00000000000 */
[----:B------:R-:W-:-:S00]  /*1abe0*/  NOP ;  /* 0x0000000000007918 */ /* 0x000fc00000000000 */
[----:B------:R-:W-:-:S00]  /*1abf0*/  NOP ;  /* 0x0000000000007918 */ /* 0x000fc00000000000 */
.L_x_455:


//--------------------- .nv.shared._ZN7cutlass13device_kernelINS_4gemm6kernel13GemmUniversalIN4cute5tupleIJiiiiEEENS1_10collective13CollectiveMmaINS1_37MainloopSm90TmaGmmaWarpSpecializedFP8ILi2ENS5_IJNS4_1CILi1EEESB_SB_EEENS1_32KernelTmaWarpSpecializedPingpongEEENS5_IJNSA_ILi64EEENSA_ILi384EEENSA_ILi256EEEEEENS_12float_e4m3_tENS5_IJlSB_lEEESJ_SK_NS4_8TiledMMAINS4_8MMA_AtomIJNS4_4SM904GMMA31MMA_64x192x32_F32E4M3E4M3_SS_TNILNSO_7ScaleInE1ELSQ_1EEEEEENS4_6LayoutISC_NS5_IJNSA_ILi0EEESU_SU_EEEEENS5_IJNS4_10UnderscoreESX_SX_EEEEENS4_13SM90_TMA_LOADENS4_14ComposedLayoutINS4_7SwizzleILi3ELi4ELi3EEENS4_18smem_ptr_flag_bitsILi8EEENST_INS5_IJNSA_ILi8EEENSA_ILi128EEEEEENS5_IJS17_SB_EEEEEEEvNS4_8identityES10_S1B_vS1C_EENS_8epilogue10collective6detail29Sm90TmaWarpSpecializedAdapterINS1F_15DefaultEpilogueISJ_SK_SK_NS1E_6thread17LinearCombinationISJ_Li1EffLNS1J_9ScaleType4KindE0ELNS_15FloatRoundStyleE2ESJ_EENS1_15EpilogueDefaultEEEEEvvEEEEvNT_6ParamsE --------------------------
	.section	.nv.shared._ZN7cutlass13device_kernelINS_4gemm6kernel13GemmUniversalIN4cute5tupleIJiiiiEEENS1_10collective13CollectiveMmaINS1_37MainloopSm90TmaGmmaWarpSpecializedFP8ILi2ENS5_IJNS4_1CILi1EEESB_SB_EEENS1_32KernelTmaWarpSpecializedPingpongEEENS5_IJNSA_ILi64EEENSA_ILi384EEENSA_ILi256EEEEEENS_12float_e4m3_tENS5_IJlSB_lEEESJ_SK_NS4_8TiledMMAINS4_8MMA_AtomIJNS4_4SM904GMMA31MMA_64x192x32_F32E4M3E4M3_SS_TNILNSO_7ScaleInE1ELSQ_1EEEEEENS4_6LayoutISC_NS5_IJNSA_ILi0EEESU_SU_EEEEENS5_IJNS4_10UnderscoreESX_SX_EEEEENS4_13SM90_TMA_LOADENS4_14ComposedLayoutINS4_7SwizzleILi3ELi4ELi3EEENS4_18smem_ptr_flag_bitsILi8EEENST_INS5_IJNSA_ILi8EEENSA_ILi128EEEEEENS5_IJS17_SB_EEEEEEEvNS4_8identityES10_S1B_vS1C_EENS_8epilogue10collective6detail29Sm90TmaWarpSpecializedAdapterINS1F_15DefaultEpilogueISJ_SK_SK_NS1E_6thread17LinearCombinationISJ_Li1EffLNS1J_9ScaleType4KindE0ELNS_15FloatRoundStyleE2ESJ_EENS1_15EpilogueDefaultEEEEEvvEEEEvNT_6ParamsE,"aw",@nobits
	.sectionflags	@""
	.align	16
	.zero		1024


//--------------------- .nv.shared.reserved.0     --------------------------
	.section	.nv.shared.reserved.0,"aw",@nobits
	.weak		__nv_reservedSMEM_offset_0_alias
	.size		__nv_reservedSMEM_offset_0_alias, 0, 0
	.other		__nv_reservedSMEM_offset_0_alias,@"STO_CUDA_RESERVED_SHARED STV_DEFAULT"
__nv_reservedSMEM_offset_0_alias:
	.zero		0


//--------------------- .nv.global                --------------------------
	.section	.nv.global,"aw",@nobits
.nv.global:
	.type		_ZN40_INTERNAL_b24efdf4_4_k_cu_1f3fdf7a_101124cute1_E,@object
	.size		_ZN40_INTERNAL_b24efdf4_4_k_cu_1f3fdf7a_101124cute1_E,(_ZN40_INTERNAL_b24efdf4_4_k_cu_1f3fdf7a_101124cuda3std3__45__cpo6cbeginE - _ZN40_INTERNAL_b24efdf4_4_k_cu_1f3fdf7a_101124cute1_E)
_ZN40_INTERNAL_b24efdf4_4_k_cu_1f3fdf7a_101124cute1_E:
	.zero		1
	.type		_ZN40_INTERNAL_b24efdf4_4_k_cu_1f3fdf7a_101124cuda3std3__45__cpo6cbeginE,@object
	.size		_ZN40_INTERNAL_b24efdf4_4_k_cu_1f3fdf7a_101124cuda3std3__45__cpo6cbeginE,(_ZN40_INTERNAL_b24efdf4_4_k_cu_1f3fdf7a_101124cuda3std3__48in_placeE - _ZN40_INTERNAL_b24efdf4_4_k_cu_1f3fdf7a_101124cuda3std3__45__cpo6cbeginE)
_ZN40_INTERNAL_b24efdf4_4_k_cu_1f3fdf7a_101124cuda3std3__45__cpo6cbeginE:
	.zero		1
	.type		_ZN40_INTERNAL_b24efdf4_4_k_cu_1f3fdf7a_101124cuda3std3__48in_placeE,@object
	.size		_ZN40_INTERNAL_b24efdf4_4_k_cu_1f3fdf7a_101124cuda3std3__48in_placeE,(_ZN40_INTERNAL_b24efdf4_4_k_cu_1f3fdf7a_101124cuda3std6ranges3__45__cpo9iter_moveE - _ZN40_INTERNAL_b24efdf4_4_k_cu_1f3fdf7a_101124cuda3std3__48in_placeE)
_ZN40_INTERNAL_b24efdf4_4_k_cu_1f3fdf7a_101124cuda3std3__48in_placeE:
	.zero		1
	.type		_ZN40_INTERNAL_b24efdf4_4_k_cu_1f3fdf7a_101124cuda3std6ranges3__45__cpo9iter_moveE,@object
	.size		_ZN40_INTERNAL_b24efdf4_4_k_cu_1f3fdf7a_101124cuda3std6ranges3__45__cpo9iter_moveE,(_ZN40_INTERNAL_b24efdf4_4_k_cu_1f3fdf7a_101124cuda3std3__45__cpo5beginE - _ZN40_INTERNAL_b24efdf4_4_k_cu_1f3fdf7a_101124cuda3std6ranges3__45__cpo9iter_moveE)
_ZN40_INTERNAL_b24efdf4_4_k_cu_1f3fdf7a_101124cuda3std6ranges3__45__cpo9iter_moveE:
	.zero		1
	.type		_ZN40_INTERNAL_b24efdf4_4_k_cu_1f3fdf7a_101124cuda3std3__45__cpo5beginE,@object
	.size		_ZN40_INTERNAL_b24efdf4_4_k_cu_1f3fdf7a_101124cuda3std3__45__cpo5beginE,(_ZN40_INTERNAL_b24efdf4_4_k_cu_1f3fdf7a_101124cuda3std3__442_GLOBAL__N__b24efdf4_4_k_cu_1f3fdf7a_101126ignoreE - _ZN40_INTERNAL_b24efdf4_4_k_cu_1f3fdf7a_101124cuda3std3__45__cpo5beginE)
_ZN40_INTERNAL_b24efdf4_4_k_cu_1f3fdf7a_101124cuda3std3__45__cpo5beginE:
	.zero		1
	.type		_ZN40_INTERNAL_b24efdf4_4_k_cu_1f3fdf7a_101124cuda3std3__442_GLOBAL__N__b24efdf4_4_k_cu_1f3fdf7a_101126ignoreE,@object
	.size		_ZN40_INTERNAL_b24efdf4_4_k_cu_1f3fdf7a_101124cuda3std3__442_GLOBAL__N__b24efdf4_4_k_cu_1f3fdf7a_101126ignoreE,(_ZN40_INTERNAL_b24efdf4_4_k_cu_1f3fdf7a_101124cute7productE - _ZN40_INTERNAL_b24efdf4_4_k_cu_1f3fdf7a_101124cuda3std3__442_GLOBAL__N__b24efdf4_4_k_cu_1f3fdf7a_101126ignoreE)
_ZN40_INTERNAL_b24efdf4_4_k_cu_1f3fdf7a_101124cuda3std3__442_GLOBAL__N__b24efdf4_4_k_cu_1f3fdf7a_101126ignoreE:
	.zero		1
	.type		_ZN40_INTERNAL_b24efdf4_4_k_cu_1f3fdf7a_101124cute7productE,@object
	.size		_ZN40_INTERNAL_b24efdf4_4_k_cu_1f3fdf7a_101124cute7productE,(_ZN40_INTERNAL_b24efdf4_4_k_cu_1f3fdf7a_101124cuda3std3__45__cpo3endE - _ZN40_INTERNAL_b24efdf4_4_k_cu_1f3fdf7a_101124cute7productE)
_ZN40_INTERNAL_b24efdf4_4_k_cu_1f3fdf7a_101124cute7productE:
	.zero		1
	.type		_ZN40_INTERNAL_b24efdf4_4_k_cu_1f3fdf7a_101124cuda3std3__45__cpo3endE,@object
	.size		_ZN40_INTERNAL_b24efdf4_4_k_cu_1f3fdf7a_101124cuda3std3__45__cpo3endE,(_ZN40_INTERNAL_b24efdf4_4_k_cu_1f3fdf7a_101124cuda3std3__419piecewise_constructE - _ZN40_INTERNAL_b24efdf4_4_k_cu_1f3fdf7a_101124cuda3std3__45__cpo3endE)
_ZN40_INTERNAL_b24efdf4_4_k_cu_1f3fdf7a_101124cuda3std3__45__cpo3endE:
	.zero		1
	.type		_ZN40_INTERNAL_b24efdf4_4_k_cu_1f3fdf7a_101124cuda3std3__419piecewise_constructE,@object
	.size		_ZN40_INTERNAL_b24efdf4_4_k_cu_1f3fdf7a_101124cuda3std3__419piecewise_constructE,(_ZN40_INTERNAL_b24efdf4_4_k_cu_1f3fdf7a_101124cuda3std3__45__cpo4cendE - _ZN40_INTERNAL_b24efdf4_4_k_cu_1f3fdf7a_101124cuda3std3__419piecewise_constructE)
_ZN40_INTERNAL_b24efdf4_4_k_cu_1f3fdf7a_101124cuda3std3__419piecewise_constructE:
	.zero		1
	.type		_ZN40_INTERNAL_b24efdf4_4_k_cu_1f3fdf7a_101124cuda3std3__45__cpo4cendE,@object
	.size		_ZN40_INTERNAL_b24efdf4_4_k_cu_1f3fdf7a_101124cuda3std3__45__cpo4cendE,(_ZN40_INTERNAL_b24efdf4_4_k_cu_1f3fdf7a_101124cuda3std6ranges3__45__cpo4swapE - _ZN40_INTERNAL_b24efdf4_4_k_cu_1f3fdf7a_101124cuda3std3__45__cpo4cendE)
_ZN40_INTERNAL_b24efdf4_4_k_cu_1f3fdf7a_101124cuda3std3__45__cpo4cendE:
	.zero		1
	.type		_ZN40_INTERNAL_b24efdf4_4_k_cu_1f3fdf7a_101124cuda3std6ranges3__45__cpo4swapE,@object
	.size		_ZN40_INTERNAL_b24efdf4_4_k_cu_1f3fdf7a_101124cuda3std6ranges3__45__cpo4swapE,(.L_7 - _ZN40_INTERNAL_b24efdf4_4_k_cu_1f3fdf7a_101124cuda3std6ranges3__45__cpo4swapE)
_ZN40_INTERNAL_b24efdf4_4_k_cu_1f3fdf7a_101124cuda3std6ranges3__45__cpo4swapE:
	.zero		1
.L_7:


//--------------------- .nv.constant0._ZN7cutlass13device_kernelINS_4gemm6kernel13GemmUniversalIN4cute5tupleIJiiiiEEENS1_10collective13CollectiveMmaINS1_37MainloopSm90TmaGmmaWarpSpecializedFP8ILi2ENS5_IJNS4_1CILi1EEESB_SB_EEENS1_32KernelTmaWarpSpecializedPingpongEEENS5_IJNSA_ILi64EEENSA_ILi384EEENSA_ILi256EEEEEENS_12float_e4m3_tENS5_IJlSB_lEEESJ_SK_NS4_8TiledMMAINS4_8MMA_AtomIJNS4_4SM904GMMA31MMA_64x192x32_F32E4M3E4M3_SS_TNILNSO_7ScaleInE1ELSQ_1EEEEEENS4_6LayoutISC_NS5_IJNSA_ILi0EEESU_SU_EEEEENS5_IJNS4_10UnderscoreESX_SX_EEEEENS4_13SM90_TMA_LOADENS4_14ComposedLayoutINS4_7SwizzleILi3ELi4ELi3EEENS4_18smem_ptr_flag_bitsILi8EEENST_INS5_IJNSA_ILi8EEENSA_ILi128EEEEEENS5_IJS17_SB_EEEEEEEvNS4_8identityES10_S1B_vS1C_EENS_8epilogue10collective6detail29Sm90TmaWarpSpecializedAdapterINS1F_15DefaultEpilogueISJ_SK_SK_NS1E_6thread17LinearCombinationISJ_Li1EffLNS1J_9ScaleType4KindE0ELNS_15FloatRoundStyleE2ESJ_EENS1_15EpilogueDefaultEEEEEvvEEEEvNT_6ParamsE --------------------------
	.section	.nv.constant0._ZN7cutlass13device_kernelINS_4gemm6kernel13GemmUniversalIN4cute5tupleIJiiiiEEENS1_10collective13CollectiveMmaINS1_37MainloopSm90TmaGmmaWarpSpecializedFP8ILi2ENS5_IJNS4_1CILi1EEESB_SB_EEENS1_32KernelTmaWarpSpecializedPingpongEEENS5_IJNSA_ILi64EEENSA_ILi384EEENSA_ILi256EEEEEENS_12float_e4m3_tENS5_IJlSB_lEEESJ_SK_NS4_8TiledMMAINS4_8MMA_AtomIJNS4_4SM904GMMA31MMA_64x192x32_F32E4M3E4M3_SS_TNILNSO_7ScaleInE1ELSQ_1EEEEEENS4_6LayoutISC_NS5_IJNSA_ILi0EEESU_SU_EEEEENS5_IJNS4_10UnderscoreESX_SX_EEEEENS4_13SM90_TMA_LOADENS4_14ComposedLayoutINS4_7SwizzleILi3ELi4ELi3EEENS4_18smem_ptr_flag_bitsILi8EEENST_INS5_IJNSA_ILi8EEENSA_ILi128EEEEEENS5_IJS17_SB_EEEEEEEvNS4_8identityES10_S1B_vS1C_EENS_8epilogue10collective6detail29Sm90TmaWarpSpecializedAdapterINS1F_15DefaultEpilogueISJ_SK_SK_NS1E_6thread17LinearCombinationISJ_Li1EffLNS1J_9ScaleType4KindE0ELNS_15FloatRoundStyleE2ESJ_EENS1_15EpilogueDefaultEEEEEvvEEEEvNT_6ParamsE,"a",@progbits
	.sectionflags	@""
	.align	4
.nv.constant0._ZN7cutlass13device_kernelINS_4gemm6kernel13GemmUniversalIN4cute5tupleIJiiiiEEENS1_10collective13CollectiveMmaINS1_37MainloopSm90TmaGmmaWarpSpecializedFP8ILi2ENS5_IJNS4_1CILi1EEESB_SB_EEENS1_32KernelTmaWarpSpecializedPingpongEEENS5_IJNSA_ILi64EEENSA_ILi384EEENSA_ILi256EEEEEENS_12float_e4m3_tENS5_IJlSB_lEEESJ_SK_NS4_8TiledMMAINS4_8MMA_AtomIJNS4_4SM904GMMA31MMA_64x192x32_F32E4M3E4M3_SS_TNILNSO_7ScaleInE1ELSQ_1EEEEEENS4_6LayoutISC_NS5_IJNSA_ILi0EEESU_SU_EEEEENS5_IJNS4_10UnderscoreESX_SX_EEEEENS4_13SM90_TMA_LOADENS4_14ComposedLayoutINS4_7SwizzleILi3ELi4ELi3EEENS4_18smem_ptr_flag_bitsILi8EEENST_INS5_IJNSA_ILi8EEENSA_ILi128EEEEEENS5_IJS17_SB_EEEEEEEvNS4_8identityES10_S1B_vS1C_EENS_8epilogue10collective6detail29Sm90TmaWarpSpecializedAdapterINS1F_15DefaultEpilogueISJ_SK_SK_NS1E_6thread17LinearCombinationISJ_Li1EffLNS1J_9ScaleType4KindE0ELNS_15FloatRoundStyleE2ESJ_EENS1_15EpilogueDefaultEEEEEvvEEEEvNT_6ParamsE:
	.zero		1664


//--------------------- SYMBOLS --------------------------

	.type		.nv.reservedSmem.offset0,@object
	.size		.nv.reservedSmem.offset0,0x4
